	.target	sm_90a

	.elftype	@"ET_EXEC"


//--------------------- .note.nv.tkinfo           --------------------------
	.section	.note.nv.tkinfo,"",@"SHT_NOTE"
	.sectionflags	@"SHF_NOTE_NV_TKINFO"
	.tkinfo
        /*0018*/ 	.word	0x00000002
        /*0030*/ 	.string	""
        /*0030*/ 	.string	"ptxas"
        /*0030*/ 	.string	"Cuda compilation tools, release 13.0, V13.0.88"
        /*0030*/ 	.string	"Build cuda_13.0.r13.0/compiler.36424714_0"
        /*0030*/ 	.string	"-arch sm_90a -m 64 "



//--------------------- .note.nv.cuinfo           --------------------------
	.section	.note.nv.cuinfo,"",@"SHT_NOTE"
	.sectionflags	@"SHF_NOTE_NV_CUINFO"
        /*0018*/ 	.short	0x0002
        /*001a*/ 	.short	0x005a
        /*001c*/ 	.short	0x0082
	.zero		2


//--------------------- .nv.info                  --------------------------
	.section	.nv.info,"",@"SHT_CUDA_INFO"
	.align	4


	//----- nvinfo : EIATTR_REGCOUNT
	.align		4
        /*0000*/ 	.byte	0x04, 0x2f
        /*0002*/ 	.short	(.L_12 - .L_11)
	.align		4
.L_11:
        /*0004*/ 	.word	index@(_ZN7cutlass13device_kernelINS_4conv6kernel13ConvUniversalINS1_16ConvProblemShapeILNS1_8OperatorE2ELi2EEENS1_10collective14CollectiveConvINS1_46MainloopSm90TmaGmmaWarpSpecializedImplicitGemmILS5_2ELi18ELi2EN4cute5tupleIJNSA_1CILi1EEESD_SD_EEENS1_36KernelImplicitTmaWarpSpecializedSm90ELi1EEENSB_IJNSC_ILi128EEENSB_IJNSC_ILi64EEEEEENSB_IJNSC_ILi32EEEEEEEEENS_6half_tESN_NSA_8TiledMMAINSA_8MMA_AtomIJNSA_4SM904GMMA25MMA_64x64x16_F32F16F16_SSILNSR_5MajorE1ELST_1ELNSR_7ScaleInE1ELSU_1EEEEEENSA_6LayoutISE_NSB_IJNSC_ILi0EEESY_SY_EEEEENSB_IJNSA_10UnderscoreES11_S11_EEEEENS7_6detail26Sm90ImplicitGemmTileTraitsINSA_13SM90_TMA_LOADENSA_14ComposedLayoutINSA_7SwizzleILi3ELi4ELi3EEENSA_18smem_ptr_flag_bitsILi16EEENSX_INSB_IJNSB_IJSI_NSC_ILi2EEEEEENSB_IJNSC_ILi8EEENSC_ILi4EEEEEENSB_IJSD_NSC_ILi18EEEEEEEEENSB_IJNSB_IJSD_NSC_ILi2048EEEEEENSB_IJSI_NSC_ILi512EEEEEENSB_IJSY_NSC_ILi4096EEEEEEEEEEEEEvEENS15_INSA_20SM90_TMA_LOAD_IM2COLENS17_IS19_S1B_NSX_INSB_IJNSB_IJSI_SD_EEES1G_S1I_EEENSB_IJNSB_IJSD_SY_EEES1N_NSB_IJSY_S1K_EEEEEEEEEEvEEEENS_8epilogue10collective6detail29Sm90TmaWarpSpecializedAdapterINS25_15DefaultEpilogueISN_NSB_IJlNSB_IJSD_llEEESY_EEES2A_NS24_6thread17LinearCombinationISN_Li1EffLNS2B_9ScaleType4KindE0ELNS_15FloatRoundStyleE2ESN_EENS_4gemm15EpilogueDefaultEEEEEvvEEEEvNT_6ParamsE)
        /*0008*/ 	.word	0x0000006a


	//----- nvinfo : EIATTR_FRAME_SIZE
	.align		4
.L_12:
        /*000c*/ 	.byte	0x04, 0x11
        /*000e*/ 	.short	(.L_14 - .L_13)
	.align		4
.L_13:
        /*0010*/ 	.word	index@(_ZN7cutlass13device_kernelINS_4conv6kernel13ConvUniversalINS1_16ConvProblemShapeILNS1_8OperatorE2ELi2EEENS1_10collective14CollectiveConvINS1_46MainloopSm90TmaGmmaWarpSpecializedImplicitGemmILS5_2ELi18ELi2EN4cute5tupleIJNSA_1CILi1EEESD_SD_EEENS1_36KernelImplicitTmaWarpSpecializedSm90ELi1EEENSB_IJNSC_ILi128EEENSB_IJNSC_ILi64EEEEEENSB_IJNSC_ILi32EEEEEEEEENS_6half_tESN_NSA_8TiledMMAINSA_8MMA_AtomIJNSA_4SM904GMMA25MMA_64x64x16_F32F16F16_SSILNSR_5MajorE1ELST_1ELNSR_7ScaleInE1ELSU_1EEEEEENSA_6LayoutISE_NSB_IJNSC_ILi0EEESY_SY_EEEEENSB_IJNSA_10UnderscoreES11_S11_EEEEENS7_6detail26Sm90ImplicitGemmTileTraitsINSA_13SM90_TMA_LOADENSA_14ComposedLayoutINSA_7SwizzleILi3ELi4ELi3EEENSA_18smem_ptr_flag_bitsILi16EEENSX_INSB_IJNSB_IJSI_NSC_ILi2EEEEEENSB_IJNSC_ILi8EEENSC_ILi4EEEEEENSB_IJSD_NSC_ILi18EEEEEEEEENSB_IJNSB_IJSD_NSC_ILi2048EEEEEENSB_IJSI_NSC_ILi512EEEEEENSB_IJSY_NSC_ILi4096EEEEEEEEEEEEEvEENS15_INSA_20SM90_TMA_LOAD_IM2COLENS17_IS19_S1B_NSX_INSB_IJNSB_IJSI_SD_EEES1G_S1I_EEENSB_IJNSB_IJSD_SY_EEES1N_NSB_IJSY_S1K_EEEEEEEEEEvEEEENS_8epilogue10collective6detail29Sm90TmaWarpSpecializedAdapterINS25_15DefaultEpilogueISN_NSB_IJlNSB_IJSD_llEEESY_EEES2A_NS24_6thread17LinearCombinationISN_Li1EffLNS2B_9ScaleType4KindE0ELNS_15FloatRoundStyleE2ESN_EENS_4gemm15EpilogueDefaultEEEEEvvEEEEvNT_6ParamsE)
        /*0014*/ 	.word	0x00000000


	//----- nvinfo : EIATTR_MIN_STACK_SIZE
	.align		4
.L_14:
        /*0018*/ 	.byte	0x04, 0x12
        /*001a*/ 	.short	(.L_16 - .L_15)
	.align		4
.L_15:
        /*001c*/ 	.word	index@(_ZN7cutlass13device_kernelINS_4conv6kernel13ConvUniversalINS1_16ConvProblemShapeILNS1_8OperatorE2ELi2EEENS1_10collective14CollectiveConvINS1_46MainloopSm90TmaGmmaWarpSpecializedImplicitGemmILS5_2ELi18ELi2EN4cute5tupleIJNSA_1CILi1EEESD_SD_EEENS1_36KernelImplicitTmaWarpSpecializedSm90ELi1EEENSB_IJNSC_ILi128EEENSB_IJNSC_ILi64EEEEEENSB_IJNSC_ILi32EEEEEEEEENS_6half_tESN_NSA_8TiledMMAINSA_8MMA_AtomIJNSA_4SM904GMMA25MMA_64x64x16_F32F16F16_SSILNSR_5MajorE1ELST_1ELNSR_7ScaleInE1ELSU_1EEEEEENSA_6LayoutISE_NSB_IJNSC_ILi0EEESY_SY_EEEEENSB_IJNSA_10UnderscoreES11_S11_EEEEENS7_6detail26Sm90ImplicitGemmTileTraitsINSA_13SM90_TMA_LOADENSA_14ComposedLayoutINSA_7SwizzleILi3ELi4ELi3EEENSA_18smem_ptr_flag_bitsILi16EEENSX_INSB_IJNSB_IJSI_NSC_ILi2EEEEEENSB_IJNSC_ILi8EEENSC_ILi4EEEEEENSB_IJSD_NSC_ILi18EEEEEEEEENSB_IJNSB_IJSD_NSC_ILi2048EEEEEENSB_IJSI_NSC_ILi512EEEEEENSB_IJSY_NSC_ILi4096EEEEEEEEEEEEEvEENS15_INSA_20SM90_TMA_LOAD_IM2COLENS17_IS19_S1B_NSX_INSB_IJNSB_IJSI_SD_EEES1G_S1I_EEENSB_IJNSB_IJSD_SY_EEES1N_NSB_IJSY_S1K_EEEEEEEEEEvEEEENS_8epilogue10collective6detail29Sm90TmaWarpSpecializedAdapterINS25_15DefaultEpilogueISN_NSB_IJlNSB_IJSD_llEEESY_EEES2A_NS24_6thread17LinearCombinationISN_Li1EffLNS2B_9ScaleType4KindE0ELNS_15FloatRoundStyleE2ESN_EENS_4gemm15EpilogueDefaultEEEEEvvEEEEvNT_6ParamsE)
        /*0020*/ 	.word	0x00000000
.L_16:


//--------------------- .nv.compat                --------------------------
	.section	.nv.compat,"",@"SHT_CUDA_COMPAT_INFO"
	.align	4
        /*0000*/ 	.byte	0x02, 0x09, 0x01, 0x00, 0x02, 0x02, 0x04, 0x00, 0x02, 0x05, 0x05, 0x00, 0x03, 0x07, 0x01, 0x01
        /*0010*/ 	.byte	0x02, 0x03, 0x01, 0x00, 0x02, 0x06, 0x01, 0x00, 0x04, 0x0b, 0x08, 0x00, 0x00, 0x00, 0x00, 0x00
        /*0020*/ 	.byte	0x00, 0x00, 0x00, 0x00


//--------------------- .nv.info._ZN7cutlass13device_kernelINS_4conv6kernel13ConvUniversalINS1_16ConvProblemShapeILNS1_8OperatorE2ELi2EEENS1_10collective14CollectiveConvINS1_46MainloopSm90TmaGmmaWarpSpecializedImplicitGemmILS5_2ELi18ELi2EN4cute5tupleIJNSA_1CILi1EEESD_SD_EEENS1_36KernelImplicitTmaWarpSpecializedSm90ELi1EEENSB_IJNSC_ILi128EEENSB_IJNSC_ILi64EEEEEENSB_IJNSC_ILi32EEEEEEEEENS_6half_tESN_NSA_8TiledMMAINSA_8MMA_AtomIJNSA_4SM904GMMA25MMA_64x64x16_F32F16F16_SSILNSR_5MajorE1ELST_1ELNSR_7ScaleInE1ELSU_1EEEEEENSA_6LayoutISE_NSB_IJNSC_ILi0EEESY_SY_EEEEENSB_IJNSA_10UnderscoreES11_S11_EEEEENS7_6detail26Sm90ImplicitGemmTileTraitsINSA_13SM90_TMA_LOADENSA_14ComposedLayoutINSA_7SwizzleILi3ELi4ELi3EEENSA_18smem_ptr_flag_bitsILi16EEENSX_INSB_IJNSB_IJSI_NSC_ILi2EEEEEENSB_IJNSC_ILi8EEENSC_ILi4EEEEEENSB_IJSD_NSC_ILi18EEEEEEEEENSB_IJNSB_IJSD_NSC_ILi2048EEEEEENSB_IJSI_NSC_ILi512EEEEEENSB_IJSY_NSC_ILi4096EEEEEEEEEEEEEvEENS15_INSA_20SM90_TMA_LOAD_IM2COLENS17_IS19_S1B_NSX_INSB_IJNSB_IJSI_SD_EEES1G_S1I_EEENSB_IJNSB_IJSD_SY_EEES1N_NSB_IJSY_S1K_EEEEEEEEEEvEEEENS_8epilogue10collective6detail29Sm90TmaWarpSpecializedAdapterINS25_15DefaultEpilogueISN_NSB_IJlNSB_IJSD_llEEESY_EEES2A_NS24_6thread17LinearCombinationISN_Li1EffLNS2B_9ScaleType4KindE0ELNS_15FloatRoundStyleE2ESN_EENS_4gemm15EpilogueDefaultEEEEEvvEEEEvNT_6ParamsE --------------------------
	.section	.nv.info._ZN7cutlass13device_kernelINS_4conv6kernel13ConvUniversalINS1_16ConvProblemShapeILNS1_8OperatorE2ELi2EEENS1_10collective14CollectiveConvINS1_46MainloopSm90TmaGmmaWarpSpecializedImplicitGemmILS5_2ELi18ELi2EN4cute5tupleIJNSA_1CILi1EEESD_SD_EEENS1_36KernelImplicitTmaWarpSpecializedSm90ELi1EEENSB_IJNSC_ILi128EEENSB_IJNSC_ILi64EEEEEENSB_IJNSC_ILi32EEEEEEEEENS_6half_tESN_NSA_8TiledMMAINSA_8MMA_AtomIJNSA_4SM904GMMA25MMA_64x64x16_F32F16F16_SSILNSR_5MajorE1ELST_1ELNSR_7ScaleInE1ELSU_1EEEEEENSA_6LayoutISE_NSB_IJNSC_ILi0EEESY_SY_EEEEENSB_IJNSA_10UnderscoreES11_S11_EEEEENS7_6detail26Sm90ImplicitGemmTileTraitsINSA_13SM90_TMA_LOADENSA_14ComposedLayoutINSA_7SwizzleILi3ELi4ELi3EEENSA_18smem_ptr_flag_bitsILi16EEENSX_INSB_IJNSB_IJSI_NSC_ILi2EEEEEENSB_IJNSC_ILi8EEENSC_ILi4EEEEEENSB_IJSD_NSC_ILi18EEEEEEEEENSB_IJNSB_IJSD_NSC_ILi2048EEEEEENSB_IJSI_NSC_ILi512EEEEEENSB_IJSY_NSC_ILi4096EEEEEEEEEEEEEvEENS15_INSA_20SM90_TMA_LOAD_IM2COLENS17_IS19_S1B_NSX_INSB_IJNSB_IJSI_SD_EEES1G_S1I_EEENSB_IJNSB_IJSD_SY_EEES1N_NSB_IJSY_S1K_EEEEEEEEEEvEEEENS_8epilogue10collective6detail29Sm90TmaWarpSpecializedAdapterINS25_15DefaultEpilogueISN_NSB_IJlNSB_IJSD_llEEESY_EEES2A_NS24_6thread17LinearCombinationISN_Li1EffLNS2B_9ScaleType4KindE0ELNS_15FloatRoundStyleE2ESN_EENS_4gemm15EpilogueDefaultEEEEEvvEEEEvNT_6ParamsE,"",@"SHT_CUDA_INFO"
	.sectionflags	@""
	.align	4


	//----- nvinfo : EIATTR_CUDA_API_VERSION
	.align		4
        /*0000*/ 	.byte	0x04, 0x37
        /*0002*/ 	.short	(.L_18 - .L_17)
.L_17:
        /*0004*/ 	.word	0x00000082


	//----- nvinfo : EIATTR_KPARAM_INFO
	.align		4
.L_18:
        /*0008*/ 	.byte	0x04, 0x17
        /*000a*/ 	.short	(.L_20 - .L_19)
.L_19:
        /*000c*/ 	.word	0x00000000
        /*0010*/ 	.short	0x0000
        /*0012*/ 	.short	0x0070
        /*0014*/ 	.byte	0x00, 0xf0, 0x01, 0x0e


	//----- nvinfo : EIATTR_SPARSE_MMA_MASK
	.align		4
.L_20:
        /*0018*/ 	.byte	0x03, 0x50
        /*001a*/ 	.short	0x0000


	//----- nvinfo : EIATTR_MAXREG_COUNT
	.align		4
        /*001c*/ 	.byte	0x03, 0x1b
        /*001e*/ 	.short	0x00ff


	//----- nvinfo : EIATTR_NUM_BARRIERS
	.align		4
        /*0020*/ 	.byte	0x02, 0x4c
        /*0022*/ 	.byte	0x01
	.zero		1


	//----- nvinfo : EIATTR_MERCURY_ISA_VERSION
	.align		4
        /*0024*/ 	.byte	0x03, 0x5f
        /*0026*/ 	.short	0x0101


	//----- nvinfo : EIATTR_COOP_GROUP_MASK_REGIDS
	.align		4
        /*0028*/ 	.byte	0x04, 0x29
        /*002a*/ 	.short	(.L_22 - .L_21)


	//   ....[0]....
.L_21:
        /*002c*/ 	.word	0xffffffff


	//   ....[1]....
        /*0030*/ 	.word	0xffffffff


	//   ....[2]....
        /*0034*/ 	.word	0xffffffff


	//----- nvinfo : EIATTR_COOP_GROUP_INSTR_OFFSETS
	.align		4
.L_22:
        /*0038*/ 	.byte	0x04, 0x28
        /*003a*/ 	.short	(.L_24 - .L_23)


	//   ....[0]....
.L_23:
        /*003c*/ 	.word	0x00000060


	//   ....[1]....
        /*0040*/ 	.word	0x00000070


	//   ....[2]....
        /*0044*/ 	.word	0x00000130


	//----- nvinfo : EIATTR_MBARRIER_INSTR_OFFSETS
	.align		4
.L_24:
        /*0048*/ 	.byte	0x04, 0x39
        /*004a*/ 	.short	(.L_26 - .L_25)


	//   ....[0]....
.L_25:
        /*004c*/ 	.word	0x00000270
        /*0050*/ 	.word	0x000000ff
        /*0054*/ 	.word	0x00036000
        /*0058*/ 	.short	0x0100
        /*005a*/ 	.byte	0x08
	.zero		1


	//   ....[1]....
        /*005c*/ 	.word	0x00000280
        /*0060*/ 	.word	0x000000ff
        /*0064*/ 	.word	0x00036090
        /*0068*/ 	.short	0x0100
        /*006a*/ 	.byte	0x08
	.zero		1


	//   ....[2]....
        /*006c*/ 	.word	0x00000290
        /*0070*/ 	.word	0x000000ff
        /*0074*/ 	.word	0x00036008
        /*0078*/ 	.short	0x0100
        /*007a*/ 	.byte	0x08
	.zero		1


	//   ....[3]....
        /*007c*/ 	.word	0x000002a0
        /*0080*/ 	.word	0x000000ff
        /*0084*/ 	.word	0x00036098
        /*0088*/ 	.short	0x0100
        /*008a*/ 	.byte	0x08
	.zero		1


	//   ....[4]....
        /*008c*/ 	.word	0x000002b0
        /*0090*/ 	.word	0x000000ff
        /*0094*/ 	.word	0x00036010
        /*0098*/ 	.short	0x0100
        /*009a*/ 	.byte	0x08
	.zero		1


	//   ....[5]....
        /*009c*/ 	.word	0x000002c0
        /*00a0*/ 	.word	0x000000ff
        /*00a4*/ 	.word	0x000360a0
        /*00a8*/ 	.short	0x0100
        /*00aa*/ 	.byte	0x08
	.zero		1


	//   ....[6]....
        /*00ac*/ 	.word	0x000002d0
        /*00b0*/ 	.word	0x000000ff
        /*00b4*/ 	.word	0x00036018
        /*00b8*/ 	.short	0x0100
        /*00ba*/ 	.byte	0x08
	.zero		1


	//   ....[7]....
        /*00bc*/ 	.word	0x000002e0
        /*00c0*/ 	.word	0x000000ff
        /*00c4*/ 	.word	0x000360a8
        /*00c8*/ 	.short	0x0100
        /*00ca*/ 	.byte	0x08
	.zero		1


	//   ....[8]....
        /*00cc*/ 	.word	0x000002f0
        /*00d0*/ 	.word	0x000000ff
        /*00d4*/ 	.word	0x00036020
        /*00d8*/ 	.short	0x0100
        /*00da*/ 	.byte	0x08
	.zero		1


	//   ....[9]....
        /*00dc*/ 	.word	0x00000300
        /*00e0*/ 	.word	0x000000ff
        /*00e4*/ 	.word	0x000360b0
        /*00e8*/ 	.short	0x0100
        /*00ea*/ 	.byte	0x08
	.zero		1


	//   ....[10]....
        /*00ec*/ 	.word	0x00000310
        /*00f0*/ 	.word	0x000000ff
        /*00f4*/ 	.word	0x00036028
        /*00f8*/ 	.short	0x0100
        /*00fa*/ 	.byte	0x08
	.zero		1


	//   ....[11]....
        /*00fc*/ 	.word	0x00000320
        /*0100*/ 	.word	0x000000ff
        /*0104*/ 	.word	0x000360b8
        /*0108*/ 	.short	0x0100
        /*010a*/ 	.byte	0x08
	.zero		1


	//   ....[12]....
        /*010c*/ 	.word	0x00000330
        /*0110*/ 	.word	0x000000ff
        /*0114*/ 	.word	0x00036030
        /*0118*/ 	.short	0x0100
        /*011a*/ 	.byte	0x08
	.zero		1


	//   ....[13]....
        /*011c*/ 	.word	0x00000340
        /*0120*/ 	.word	0x000000ff
        /*0124*/ 	.word	0x000360c0
        /*0128*/ 	.short	0x0100
        /*012a*/ 	.byte	0x08
	.zero		1


	//   ....[14]....
        /*012c*/ 	.word	0x00000350
        /*0130*/ 	.word	0x000000ff
        /*0134*/ 	.word	0x00036038
        /*0138*/ 	.short	0x0100
        /*013a*/ 	.byte	0x08
	.zero		1


	//   ....[15]....
        /*013c*/ 	.word	0x00000360
        /*0140*/ 	.word	0x000000ff
        /*0144*/ 	.word	0x000360c8
        /*0148*/ 	.short	0x0100
        /*014a*/ 	.byte	0x08
	.zero		1


	//   ....[16]....
        /*014c*/ 	.word	0x00000370
        /*0150*/ 	.word	0x000000ff
        /*0154*/ 	.word	0x00036040
        /*0158*/ 	.short	0x0100
        /*015a*/ 	.byte	0x08
	.zero		1


	//   ....[17]....
        /*015c*/ 	.word	0x00000380
        /*0160*/ 	.word	0x000000ff
        /*0164*/ 	.word	0x000360d0
        /*0168*/ 	.short	0x0100
        /*016a*/ 	.byte	0x08
	.zero		1


	//   ....[18]....
        /*016c*/ 	.word	0x00000390
        /*0170*/ 	.word	0x000000ff
        /*0174*/ 	.word	0x00036048
        /*0178*/ 	.short	0x0100
        /*017a*/ 	.byte	0x08
	.zero		1


	//   ....[19]....
        /*017c*/ 	.word	0x000003a0
        /*0180*/ 	.word	0x000000ff
        /*0184*/ 	.word	0x000360d8
        /*0188*/ 	.short	0x0100
        /*018a*/ 	.byte	0x08
	.zero		1


	//   ....[20]....
        /*018c*/ 	.word	0x000003b0
        /*0190*/ 	.word	0x000000ff
        /*0194*/ 	.word	0x00036050
        /*0198*/ 	.short	0x0100
        /*019a*/ 	.byte	0x08
	.zero		1


	//   ....[21]....
        /*019c*/ 	.word	0x000003c0
        /*01a0*/ 	.word	0x000000ff
        /*01a4*/ 	.word	0x000360e0
        /*01a8*/ 	.short	0x0100
        /*01aa*/ 	.byte	0x08
	.zero		1


	//   ....[22]....
        /*01ac*/ 	.word	0x000003d0
        /*01b0*/ 	.word	0x000000ff
        /*01b4*/ 	.word	0x00036058
        /*01b8*/ 	.short	0x0100
        /*01ba*/ 	.byte	0x08
	.zero		1


	//   ....[23]....
        /*01bc*/ 	.word	0x000003e0
        /*01c0*/ 	.word	0x000000ff
        /*01c4*/ 	.word	0x000360e8
        /*01c8*/ 	.short	0x0100
        /*01ca*/ 	.byte	0x08
	.zero		1


	//   ....[24]....
        /*01cc*/ 	.word	0x000003f0
        /*01d0*/ 	.word	0x000000ff
        /*01d4*/ 	.word	0x00036060
        /*01d8*/ 	.short	0x0100
        /*01da*/ 	.byte	0x08
	.zero		1


	//   ....[25]....
        /*01dc*/ 	.word	0x00000400
        /*01e0*/ 	.word	0x000000ff
        /*01e4*/ 	.word	0x000360f0
        /*01e8*/ 	.short	0x0100
        /*01ea*/ 	.byte	0x08
	.zero		1


	//   ....[26]....
        /*01ec*/ 	.word	0x00000410
        /*01f0*/ 	.word	0x000000ff
        /*01f4*/ 	.word	0x00036068
        /*01f8*/ 	.short	0x0100
        /*01fa*/ 	.byte	0x08
	.zero		1


	//   ....[27]....
        /*01fc*/ 	.word	0x00000420
        /*0200*/ 	.word	0x000000ff
        /*0204*/ 	.word	0x000360f8
        /*0208*/ 	.short	0x0100
        /*020a*/ 	.byte	0x08
	.zero		1


	//   ....[28]....
        /*020c*/ 	.word	0x00000430
        /*0210*/ 	.word	0x000000ff
        /*0214*/ 	.word	0x00036070
        /*0218*/ 	.short	0x0100
        /*021a*/ 	.byte	0x08
	.zero		1


	//   ....[29]....
        /*021c*/ 	.word	0x00000440
        /*0220*/ 	.word	0x000000ff
        /*0224*/ 	.word	0x00036100
        /*0228*/ 	.short	0x0100
        /*022a*/ 	.byte	0x08
	.zero		1


	//   ....[30]....
        /*022c*/ 	.word	0x00000450
        /*0230*/ 	.word	0x000000ff
        /*0234*/ 	.word	0x00036078
        /*0238*/ 	.short	0x0100
        /*023a*/ 	.byte	0x08
	.zero		1


	//   ....[31]....
        /*023c*/ 	.word	0x00000460
        /*0240*/ 	.word	0x000000ff
        /*0244*/ 	.word	0x00036108
        /*0248*/ 	.short	0x0100
        /*024a*/ 	.byte	0x08
	.zero		1


	//   ....[32]....
        /*024c*/ 	.word	0x00000470
        /*0250*/ 	.word	0x000000ff
        /*0254*/ 	.word	0x00036080
        /*0258*/ 	.short	0x0100
        /*025a*/ 	.byte	0x08
	.zero		1


	//   ....[33]....
        /*025c*/ 	.word	0x00000480
        /*0260*/ 	.word	0x000000ff
        /*0264*/ 	.word	0x00036110
        /*0268*/ 	.short	0x0100
        /*026a*/ 	.byte	0x08
	.zero		1


	//   ....[34]....
        /*026c*/ 	.word	0x00000490
        /*0270*/ 	.word	0x000000ff
        /*0274*/ 	.word	0x00036088
        /*0278*/ 	.short	0x0100
        /*027a*/ 	.byte	0x08
	.zero		1


	//   ....[35]....
        /*027c*/ 	.word	0x000004a0
        /*0280*/ 	.word	0x000000ff
        /*0284*/ 	.word	0x00036118
        /*0288*/ 	.short	0x0100
        /*028a*/ 	.byte	0x08
	.zero		1


	//   ....[36]....
        /*028c*/ 	.word	0x00000ee0
        /*0290*/ 	.word	0x00000003
        /*0294*/ 	.word	0x00036000
        /*0298*/ 	.short	0x010a
        /*029a*/ 	.byte	0x3f
	.zero		1


	//   ....[37]....
        /*029c*/ 	.word	0x00001220
        /*02a0*/ 	.word	0x00000006
        /*02a4*/ 	.word	0x00036000
        /*02a8*/ 	.short	0x010a
        /*02aa*/ 	.byte	0x3f
	.zero		1


	//   ....[38]....
        /*02ac*/ 	.word	0x00001420
        /*02b0*/ 	.word	0x000000ff
        /*02b4*/ 	.word	0x00000000
        /*02b8*/ 	.short	0x0101
        /*02ba*/ 	.byte	0x06
	.zero		1


	//   ....[39]....
        /*02bc*/ 	.word	0x00001630
        /*02c0*/ 	.word	0x00000004
        /*02c4*/ 	.word	0x00000000
        /*02c8*/ 	.short	0x0101
        /*02ca*/ 	.byte	0x3f
	.zero		1


	//   ....[40]....
        /*02cc*/ 	.word	0x000066d0
        /*02d0*/ 	.word	0x00000005
        /*02d4*/ 	.word	0x00036090
        /*02d8*/ 	.short	0x010a
        /*02da*/ 	.byte	0x3f
	.zero		1


	//   ....[41]....
        /*02dc*/ 	.word	0x00006cc0
        /*02e0*/ 	.word	0x00000004
        /*02e4*/ 	.word	0x00000000
        /*02e8*/ 	.short	0x010a
        /*02ea*/ 	.byte	0x3f
	.zero		1


	//   ....[42]....
        /*02ec*/ 	.word	0x00006d70
        /*02f0*/ 	.word	0x00000000
        /*02f4*/ 	.word	0x00000000
        /*02f8*/ 	.short	0x010a
        /*02fa*/ 	.byte	0x3f
	.zero		1


	//   ....[43]....
        /*02fc*/ 	.word	0x00006e20
        /*0300*/ 	.word	0x00000000
        /*0304*/ 	.word	0x00000000
        /*0308*/ 	.short	0x010a
        /*030a*/ 	.byte	0x3f
	.zero		1


	//   ....[44]....
        /*030c*/ 	.word	0x00006ed0
        /*0310*/ 	.word	0x00000000
        /*0314*/ 	.word	0x00000000
        /*0318*/ 	.short	0x010a
        /*031a*/ 	.byte	0x3f
	.zero		1


	//   ....[45]....
        /*031c*/ 	.word	0x00006f80
        /*0320*/ 	.word	0x00000000
        /*0324*/ 	.word	0x00000000
        /*0328*/ 	.short	0x010a
        /*032a*/ 	.byte	0x3f
	.zero		1


	//   ....[46]....
        /*032c*/ 	.word	0x00007030
        /*0330*/ 	.word	0x00000000
        /*0334*/ 	.word	0x00000000
        /*0338*/ 	.short	0x010a
        /*033a*/ 	.byte	0x3f
	.zero		1


	//   ....[47]....
        /*033c*/ 	.word	0x000070e0
        /*0340*/ 	.word	0x00000000
        /*0344*/ 	.word	0x00000000
        /*0348*/ 	.short	0x010a
        /*034a*/ 	.byte	0x3f
	.zero		1


	//   ....[48]....
        /*034c*/ 	.word	0x00007190
        /*0350*/ 	.word	0x00000000
        /*0354*/ 	.word	0x00000000
        /*0358*/ 	.short	0x010a
        /*035a*/ 	.byte	0x3f
	.zero		1


	//   ....[49]....
        /*035c*/ 	.word	0x00007240
        /*0360*/ 	.word	0x00000000
        /*0364*/ 	.word	0x00000000
        /*0368*/ 	.short	0x010a
        /*036a*/ 	.byte	0x3f
	.zero		1


	//   ....[50]....
        /*036c*/ 	.word	0x000072f0
        /*0370*/ 	.word	0x00000000
        /*0374*/ 	.word	0x00000000
        /*0378*/ 	.short	0x010a
        /*037a*/ 	.byte	0x3f
	.zero		1


	//   ....[51]....
        /*037c*/ 	.word	0x000073a0
        /*0380*/ 	.word	0x00000000
        /*0384*/ 	.word	0x00000000
        /*0388*/ 	.short	0x010a
        /*038a*/ 	.byte	0x3f
	.zero		1


	//   ....[52]....
        /*038c*/ 	.word	0x00007450
        /*0390*/ 	.word	0x00000000
        /*0394*/ 	.word	0x00000000
        /*0398*/ 	.short	0x010a
        /*039a*/ 	.byte	0x3f
	.zero		1


	//   ....[53]....
        /*039c*/ 	.word	0x00007500
        /*03a0*/ 	.word	0x00000000
        /*03a4*/ 	.word	0x00000000
        /*03a8*/ 	.short	0x010a
        /*03aa*/ 	.byte	0x3f
	.zero		1


	//   ....[54]....
        /*03ac*/ 	.word	0x000075b0
        /*03b0*/ 	.word	0x00000000
        /*03b4*/ 	.word	0x00000000
        /*03b8*/ 	.short	0x010a
        /*03ba*/ 	.byte	0x3f
	.zero		1


	//   ....[55]....
        /*03bc*/ 	.word	0x00007660
        /*03c0*/ 	.word	0x00000000
        /*03c4*/ 	.word	0x00000000
        /*03c8*/ 	.short	0x010a
        /*03ca*/ 	.byte	0x3f
	.zero		1


	//   ....[56]....
        /*03cc*/ 	.word	0x00007710
        /*03d0*/ 	.word	0x00000000
        /*03d4*/ 	.word	0x00000000
        /*03d8*/ 	.short	0x010a
        /*03da*/ 	.byte	0x3f
	.zero		1


	//   ....[57]....
        /*03dc*/ 	.word	0x000077c0
        /*03e0*/ 	.word	0x00000000
        /*03e4*/ 	.word	0x00000000
        /*03e8*/ 	.short	0x010a
        /*03ea*/ 	.byte	0x3f
	.zero		1


	//   ....[58]....
        /*03ec*/ 	.word	0x00007870
        /*03f0*/ 	.word	0x00000002
        /*03f4*/ 	.word	0x00000000
        /*03f8*/ 	.short	0x010a
        /*03fa*/ 	.byte	0x3f
	.zero		1


	//----- nvinfo : EIATTR_NUM_MBARRIERS
	.align		4
.L_26:
        /*03fc*/ 	.byte	0x03, 0x38
        /*03fe*/ 	.short	0x0024


	//----- nvinfo : EIATTR_EXIT_INSTR_OFFSETS
	.align		4
        /*0400*/ 	.byte	0x04, 0x1c
        /*0402*/ 	.short	(.L_28 - .L_27)


	//   ....[0]....
.L_27:
        /*0404*/ 	.word	0x00000c10


	//   ....[1]....
        /*0408*/ 	.word	0x00001860


	//   ....[2]....
        /*040c*/ 	.word	0x00001980


	//   ....[3]....
        /*0410*/ 	.word	0x00004f70


	//   ....[4]....
        /*0414*/ 	.word	0x00004fa0


	//   ....[5]....
        /*0418*/ 	.word	0x000064a0


	//   ....[6]....
        /*041c*/ 	.word	0x000064d0


	//   ....[7]....
        /*0420*/ 	.word	0x000064f0


	//   ....[8]....
        /*0424*/ 	.word	0x00006bb0


	//   ....[9]....
        /*0428*/ 	.word	0x000078a0


	//----- nvinfo : EIATTR_MAX_THREADS
	.align		4
.L_28:
        /*042c*/ 	.byte	0x04, 0x05
        /*042e*/ 	.short	(.L_30 - .L_29)
.L_29:
        /*0430*/ 	.word	0x00000100
        /*0434*/ 	.word	0x00000001
        /*0438*/ 	.word	0x00000001


	//----- nvinfo : EIATTR_CRS_STACK_SIZE
	.align		4
.L_30:
        /*043c*/ 	.byte	0x04, 0x1e
        /*043e*/ 	.short	(.L_32 - .L_31)
.L_31:
        /*0440*/ 	.word	0x00000000


	//----- nvinfo : EIATTR_CBANK_PARAM_SIZE
	.align		4
.L_32:
        /*0444*/ 	.byte	0x03, 0x19
        /*0446*/ 	.short	0x03f0


	//----- nvinfo : EIATTR_PARAM_CBANK
	.align		4
        /*0448*/ 	.byte	0x04, 0x0a
        /*044a*/ 	.short	(.L_34 - .L_33)
	.align		4
.L_33:
        /*044c*/ 	.word	index@(.nv.constant0._ZN7cutlass13device_kernelINS_4conv6kernel13ConvUniversalINS1_16ConvProblemShapeILNS1_8OperatorE2ELi2EEENS1_10collective14CollectiveConvINS1_46MainloopSm90TmaGmmaWarpSpecializedImplicitGemmILS5_2ELi18ELi2EN4cute5tupleIJNSA_1CILi1EEESD_SD_EEENS1_36KernelImplicitTmaWarpSpecializedSm90ELi1EEENSB_IJNSC_ILi128EEENSB_IJNSC_ILi64EEEEEENSB_IJNSC_ILi32EEEEEEEEENS_6half_tESN_NSA_8TiledMMAINSA_8MMA_AtomIJNSA_4SM904GMMA25MMA_64x64x16_F32F16F16_SSILNSR_5MajorE1ELST_1ELNSR_7ScaleInE1ELSU_1EEEEEENSA_6LayoutISE_NSB_IJNSC_ILi0EEESY_SY_EEEEENSB_IJNSA_10UnderscoreES11_S11_EEEEENS7_6detail26Sm90ImplicitGemmTileTraitsINSA_13SM90_TMA_LOADENSA_14ComposedLayoutINSA_7SwizzleILi3ELi4ELi3EEENSA_18smem_ptr_flag_bitsILi16EEENSX_INSB_IJNSB_IJSI_NSC_ILi2EEEEEENSB_IJNSC_ILi8EEENSC_ILi4EEEEEENSB_IJSD_NSC_ILi18EEEEEEEEENSB_IJNSB_IJSD_NSC_ILi2048EEEEEENSB_IJSI_NSC_ILi512EEEEEENSB_IJSY_NSC_ILi4096EEEEEEEEEEEEEvEENS15_INSA_20SM90_TMA_LOAD_IM2COLENS17_IS19_S1B_NSX_INSB_IJNSB_IJSI_SD_EEES1G_S1I_EEENSB_IJNSB_IJSD_SY_EEES1N_NSB_IJSY_S1K_EEEEEEEEEEvEEEENS_8epilogue10collective6detail29Sm90TmaWarpSpecializedAdapterINS25_15DefaultEpilogueISN_NSB_IJlNSB_IJSD_llEEESY_EEES2A_NS24_6thread17LinearCombinationISN_Li1EffLNS2B_9ScaleType4KindE0ELNS_15FloatRoundStyleE2ESN_EENS_4gemm15EpilogueDefaultEEEEEvvEEEEvNT_6ParamsE)
        /*0450*/ 	.short	0x0210
        /*0452*/ 	.short	0x03f0


	//----- nvinfo : EIATTR_SW_WAR
	.align		4
.L_34:
        /*0454*/ 	.byte	0x04, 0x36
        /*0456*/ 	.short	(.L_36 - .L_35)
.L_35:
        /*0458*/ 	.word	0x00000008
.L_36:


//--------------------- .nv.callgraph             --------------------------
	.section	.nv.callgraph,"",@"SHT_CUDA_CALLGRAPH"
	.align	4
	.sectionentsize	8
	.align		4
        /*0000*/ 	.word	0x00000000
	.align		4
        /*0004*/ 	.word	0xffffffff
	.align		4
        /*0008*/ 	.word	0x00000000
	.align		4
        /*000c*/ 	.word	0xfffffffe
	.align		4
        /*0010*/ 	.word	0x00000000
	.align		4
        /*0014*/ 	.word	0xfffffffd
	.align		4
        /*0018*/ 	.word	0x00000000
	.align		4
        /*001c*/ 	.word	0xfffffffc


//--------------------- .nv.constant4             --------------------------
	.section	.nv.constant4,"a",@progbits
	.align	8
	.align		8
.nv.constant4:
        /*0000*/ 	.dword	_ZN39_INTERNAL_8b8c1847_4_k_cu_80191815_26604cuda3std3__45__cpo5beginE
	.align		8
        /*0008*/ 	.dword	_ZN39_INTERNAL_8b8c1847_4_k_cu_80191815_26604cuda3std3__45__cpo3endE
	.align		8
        /*0010*/ 	.dword	_ZN39_INTERNAL_8b8c1847_4_k_cu_80191815_26604cuda3std3__45__cpo6cbeginE
	.align		8
        /*0018*/ 	.dword	_ZN39_INTERNAL_8b8c1847_4_k_cu_80191815_26604cuda3std3__45__cpo4cendE
	.align		8
        /*0020*/ 	.dword	_ZN39_INTERNAL_8b8c1847_4_k_cu_80191815_26604cuda3std3__441_GLOBAL__N__8b8c1847_4_k_cu_80191815_26606ignoreE
	.align		8
        /*0028*/ 	.dword	_ZN39_INTERNAL_8b8c1847_4_k_cu_80191815_26604cuda3std3__419piecewise_constructE
	.align		8
        /*0030*/ 	.dword	_ZN39_INTERNAL_8b8c1847_4_k_cu_80191815_26604cuda3std3__48in_placeE
	.align		8
        /*0038*/ 	.dword	_ZN39_INTERNAL_8b8c1847_4_k_cu_80191815_26604cuda3std6ranges3__45__cpo4swapE
	.align		8
        /*0040*/ 	.dword	_ZN39_INTERNAL_8b8c1847_4_k_cu_80191815_26604cuda3std6ranges3__45__cpo9iter_moveE
	.align		8
        /*0048*/ 	.dword	_ZN39_INTERNAL_8b8c1847_4_k_cu_80191815_26604cute7productE
	.align		8
        /*0050*/ 	.dword	_ZN39_INTERNAL_8b8c1847_4_k_cu_80191815_26604cute1_E


//--------------------- .text._ZN7cutlass13device_kernelINS_4conv6kernel13ConvUniversalINS1_16ConvProblemShapeILNS1_8OperatorE2ELi2EEENS1_10collective14CollectiveConvINS1_46MainloopSm90TmaGmmaWarpSpecializedImplicitGemmILS5_2ELi18ELi2EN4cute5tupleIJNSA_1CILi1EEESD_SD_EEENS1_36KernelImplicitTmaWarpSpecializedSm90ELi1EEENSB_IJNSC_ILi128EEENSB_IJNSC_ILi64EEEEEENSB_IJNSC_ILi32EEEEEEEEENS_6half_tESN_NSA_8TiledMMAINSA_8MMA_AtomIJNSA_4SM904GMMA25MMA_64x64x16_F32F16F16_SSILNSR_5MajorE1ELST_1ELNSR_7ScaleInE1ELSU_1EEEEEENSA_6LayoutISE_NSB_IJNSC_ILi0EEESY_SY_EEEEENSB_IJNSA_10UnderscoreES11_S11_EEEEENS7_6detail26Sm90ImplicitGemmTileTraitsINSA_13SM90_TMA_LOADENSA_14ComposedLayoutINSA_7SwizzleILi3ELi4ELi3EEENSA_18smem_ptr_flag_bitsILi16EEENSX_INSB_IJNSB_IJSI_NSC_ILi2EEEEEENSB_IJNSC_ILi8EEENSC_ILi4EEEEEENSB_IJSD_NSC_ILi18EEEEEEEEENSB_IJNSB_IJSD_NSC_ILi2048EEEEEENSB_IJSI_NSC_ILi512EEEEEENSB_IJSY_NSC_ILi4096EEEEEEEEEEEEEvEENS15_INSA_20SM90_TMA_LOAD_IM2COLENS17_IS19_S1B_NSX_INSB_IJNSB_IJSI_SD_EEES1G_S1I_EEENSB_IJNSB_IJSD_SY_EEES1N_NSB_IJSY_S1K_EEEEEEEEEEvEEEENS_8epilogue10collective6detail29Sm90TmaWarpSpecializedAdapterINS25_15DefaultEpilogueISN_NSB_IJlNSB_IJSD_llEEESY_EEES2A_NS24_6thread17LinearCombinationISN_Li1EffLNS2B_9ScaleType4KindE0ELNS_15FloatRoundStyleE2ESN_EENS_4gemm15EpilogueDefaultEEEEEvvEEEEvNT_6ParamsE --------------------------
	.section	.text._ZN7cutlass13device_kernelINS_4conv6kernel13ConvUniversalINS1_16ConvProblemShapeILNS1_8OperatorE2ELi2EEENS1_10collective14CollectiveConvINS1_46MainloopSm90TmaGmmaWarpSpecializedImplicitGemmILS5_2ELi18ELi2EN4cute5tupleIJNSA_1CILi1EEESD_SD_EEENS1_36KernelImplicitTmaWarpSpecializedSm90ELi1EEENSB_IJNSC_ILi128EEENSB_IJNSC_ILi64EEEEEENSB_IJNSC_ILi32EEEEEEEEENS_6half_tESN_NSA_8TiledMMAINSA_8MMA_AtomIJNSA_4SM904GMMA25MMA_64x64x16_F32F16F16_SSILNSR_5MajorE1ELST_1ELNSR_7ScaleInE1ELSU_1EEEEEENSA_6LayoutISE_NSB_IJNSC_ILi0EEESY_SY_EEEEENSB_IJNSA_10UnderscoreES11_S11_EEEEENS7_6detail26Sm90ImplicitGemmTileTraitsINSA_13SM90_TMA_LOADENSA_14ComposedLayoutINSA_7SwizzleILi3ELi4ELi3EEENSA_18smem_ptr_flag_bitsILi16EEENSX_INSB_IJNSB_IJSI_NSC_ILi2EEEEEENSB_IJNSC_ILi8EEENSC_ILi4EEEEEENSB_IJSD_NSC_ILi18EEEEEEEEENSB_IJNSB_IJSD_NSC_ILi2048EEEEEENSB_IJSI_NSC_ILi512EEEEEENSB_IJSY_NSC_ILi4096EEEEEEEEEEEEEvEENS15_INSA_20SM90_TMA_LOAD_IM2COLENS17_IS19_S1B_NSX_INSB_IJNSB_IJSI_SD_EEES1G_S1I_EEENSB_IJNSB_IJSD_SY_EEES1N_NSB_IJSY_S1K_EEEEEEEEEEvEEEENS_8epilogue10collective6detail29Sm90TmaWarpSpecializedAdapterINS25_15DefaultEpilogueISN_NSB_IJlNSB_IJSD_llEEESY_EEES2A_NS24_6thread17LinearCombinationISN_Li1EffLNS2B_9ScaleType4KindE0ELNS_15FloatRoundStyleE2ESN_EENS_4gemm15EpilogueDefaultEEEEEvvEEEEvNT_6ParamsE,"ax",@progbits
	.align	128
.text._ZN7cutlass13device_kernelINS_4conv6kernel13ConvUniversalINS1_16ConvProblemShapeILNS1_8OperatorE2ELi2EEENS1_10collective14CollectiveConvINS1_46MainloopSm90TmaGmmaWarpSpecializedImplicitGemmILS5_2ELi18ELi2EN4cute5tupleIJNSA_1CILi1EEESD_SD_EEENS1_36KernelImplicitTmaWarpSpecializedSm90ELi1EEENSB_IJNSC_ILi128EEENSB_IJNSC_ILi64EEEEEENSB_IJNSC_ILi32EEEEEEEEENS_6half_tESN_NSA_8TiledMMAINSA_8MMA_AtomIJNSA_4SM904GMMA25MMA_64x64x16_F32F16F16_SSILNSR_5MajorE1ELST_1ELNSR_7ScaleInE1ELSU_1EEEEEENSA_6LayoutISE_NSB_IJNSC_ILi0EEESY_SY_EEEEENSB_IJNSA_10UnderscoreES11_S11_EEEEENS7_6detail26Sm90ImplicitGemmTileTraitsINSA_13SM90_TMA_LOADENSA_14ComposedLayoutINSA_7SwizzleILi3ELi4ELi3EEENSA_18smem_ptr_flag_bitsILi16EEENSX_INSB_IJNSB_IJSI_NSC_ILi2EEEEEENSB_IJNSC_ILi8EEENSC_ILi4EEEEEENSB_IJSD_NSC_ILi18EEEEEEEEENSB_IJNSB_IJSD_NSC_ILi2048EEEEEENSB_IJSI_NSC_ILi512EEEEEENSB_IJSY_NSC_ILi4096EEEEEEEEEEEEEvEENS15_INSA_20SM90_TMA_LOAD_IM2COLENS17_IS19_S1B_NSX_INSB_IJNSB_IJSI_SD_EEES1G_S1I_EEENSB_IJNSB_IJSD_SY_EEES1N_NSB_IJSY_S1K_EEEEEEEEEEvEEEENS_8epilogue10collective6detail29Sm90TmaWarpSpecializedAdapterINS25_15DefaultEpilogueISN_NSB_IJlNSB_IJSD_llEEESY_EEES2A_NS24_6thread17LinearCombinationISN_Li1EffLNS2B_9ScaleType4KindE0ELNS_15FloatRoundStyleE2ESN_EENS_4gemm15EpilogueDefaultEEEEEvvEEEEvNT_6ParamsE:
        .type           _ZN7cutlass13device_kernelINS_4conv6kernel13ConvUniversalINS1_16ConvProblemShapeILNS1_8OperatorE2ELi2EEENS1_10collective14CollectiveConvINS1_46MainloopSm90TmaGmmaWarpSpecializedImplicitGemmILS5_2ELi18ELi2EN4cute5tupleIJNSA_1CILi1EEESD_SD_EEENS1_36KernelImplicitTmaWarpSpecializedSm90ELi1EEENSB_IJNSC_ILi128EEENSB_IJNSC_ILi64EEEEEENSB_IJNSC_ILi32EEEEEEEEENS_6half_tESN_NSA_8TiledMMAINSA_8MMA_AtomIJNSA_4SM904GMMA25MMA_64x64x16_F32F16F16_SSILNSR_5MajorE1ELST_1ELNSR_7ScaleInE1ELSU_1EEEEEENSA_6LayoutISE_NSB_IJNSC_ILi0EEESY_SY_EEEEENSB_IJNSA_10UnderscoreES11_S11_EEEEENS7_6detail26Sm90ImplicitGemmTileTraitsINSA_13SM90_TMA_LOADENSA_14ComposedLayoutINSA_7SwizzleILi3ELi4ELi3EEENSA_18smem_ptr_flag_bitsILi16EEENSX_INSB_IJNSB_IJSI_NSC_ILi2EEEEEENSB_IJNSC_ILi8EEENSC_ILi4EEEEEENSB_IJSD_NSC_ILi18EEEEEEEEENSB_IJNSB_IJSD_NSC_ILi2048EEEEEENSB_IJSI_NSC_ILi512EEEEEENSB_IJSY_NSC_ILi4096EEEEEEEEEEEEEvEENS15_INSA_20SM90_TMA_LOAD_IM2COLENS17_IS19_S1B_NSX_INSB_IJNSB_IJSI_SD_EEES1G_S1I_EEENSB_IJNSB_IJSD_SY_EEES1N_NSB_IJSY_S1K_EEEEEEEEEEvEEEENS_8epilogue10collective6detail29Sm90TmaWarpSpecializedAdapterINS25_15DefaultEpilogueISN_NSB_IJlNSB_IJSD_llEEESY_EEES2A_NS24_6thread17LinearCombinationISN_Li1EffLNS2B_9ScaleType4KindE0ELNS_15FloatRoundStyleE2ESN_EENS_4gemm15EpilogueDefaultEEEEEvvEEEEvNT_6ParamsE,@function
        .size           _ZN7cutlass13device_kernelINS_4conv6kernel13ConvUniversalINS1_16ConvProblemShapeILNS1_8OperatorE2ELi2EEENS1_10collective14CollectiveConvINS1_46MainloopSm90TmaGmmaWarpSpecializedImplicitGemmILS5_2ELi18ELi2EN4cute5tupleIJNSA_1CILi1EEESD_SD_EEENS1_36KernelImplicitTmaWarpSpecializedSm90ELi1EEENSB_IJNSC_ILi128EEENSB_IJNSC_ILi64EEEEEENSB_IJNSC_ILi32EEEEEEEEENS_6half_tESN_NSA_8TiledMMAINSA_8MMA_AtomIJNSA_4SM904GMMA25MMA_64x64x16_F32F16F16_SSILNSR_5MajorE1ELST_1ELNSR_7ScaleInE1ELSU_1EEEEEENSA_6LayoutISE_NSB_IJNSC_ILi0EEESY_SY_EEEEENSB_IJNSA_10UnderscoreES11_S11_EEEEENS7_6detail26Sm90ImplicitGemmTileTraitsINSA_13SM90_TMA_LOADENSA_14ComposedLayoutINSA_7SwizzleILi3ELi4ELi3EEENSA_18smem_ptr_flag_bitsILi16EEENSX_INSB_IJNSB_IJSI_NSC_ILi2EEEEEENSB_IJNSC_ILi8EEENSC_ILi4EEEEEENSB_IJSD_NSC_ILi18EEEEEEEEENSB_IJNSB_IJSD_NSC_ILi2048EEEEEENSB_IJSI_NSC_ILi512EEEEEENSB_IJSY_NSC_ILi4096EEEEEEEEEEEEEvEENS15_INSA_20SM90_TMA_LOAD_IM2COLENS17_IS19_S1B_NSX_INSB_IJNSB_IJSI_SD_EEES1G_S1I_EEENSB_IJNSB_IJSD_SY_EEES1N_NSB_IJSY_S1K_EEEEEEEEEEvEEEENS_8epilogue10collective6detail29Sm90TmaWarpSpecializedAdapterINS25_15DefaultEpilogueISN_NSB_IJlNSB_IJSD_llEEESY_EEES2A_NS24_6thread17LinearCombinationISN_Li1EffLNS2B_9ScaleType4KindE0ELNS_15FloatRoundStyleE2ESN_EENS_4gemm15EpilogueDefaultEEEEEvvEEEEvNT_6ParamsE,(.L_x_170 - _ZN7cutlass13device_kernelINS_4conv6kernel13ConvUniversalINS1_16ConvProblemShapeILNS1_8OperatorE2ELi2EEENS1_10collective14CollectiveConvINS1_46MainloopSm90TmaGmmaWarpSpecializedImplicitGemmILS5_2ELi18ELi2EN4cute5tupleIJNSA_1CILi1EEESD_SD_EEENS1_36KernelImplicitTmaWarpSpecializedSm90ELi1EEENSB_IJNSC_ILi128EEENSB_IJNSC_ILi64EEEEEENSB_IJNSC_ILi32EEEEEEEEENS_6half_tESN_NSA_8TiledMMAINSA_8MMA_AtomIJNSA_4SM904GMMA25MMA_64x64x16_F32F16F16_SSILNSR_5MajorE1ELST_1ELNSR_7ScaleInE1ELSU_1EEEEEENSA_6LayoutISE_NSB_IJNSC_ILi0EEESY_SY_EEEEENSB_IJNSA_10UnderscoreES11_S11_EEEEENS7_6detail26Sm90ImplicitGemmTileTraitsINSA_13SM90_TMA_LOADENSA_14ComposedLayoutINSA_7SwizzleILi3ELi4ELi3EEENSA_18smem_ptr_flag_bitsILi16EEENSX_INSB_IJNSB_IJSI_NSC_ILi2EEEEEENSB_IJNSC_ILi8EEENSC_ILi4EEEEEENSB_IJSD_NSC_ILi18EEEEEEEEENSB_IJNSB_IJSD_NSC_ILi2048EEEEEENSB_IJSI_NSC_ILi512EEEEEENSB_IJSY_NSC_ILi4096EEEEEEEEEEEEEvEENS15_INSA_20SM90_TMA_LOAD_IM2COLENS17_IS19_S1B_NSX_INSB_IJNSB_IJSI_SD_EEES1G_S1I_EEENSB_IJNSB_IJSD_SY_EEES1N_NSB_IJSY_S1K_EEEEEEEEEEvEEEENS_8epilogue10collective6detail29Sm90TmaWarpSpecializedAdapterINS25_15DefaultEpilogueISN_NSB_IJlNSB_IJSD_llEEESY_EEES2A_NS24_6thread17LinearCombinationISN_Li1EffLNS2B_9ScaleType4KindE0ELNS_15FloatRoundStyleE2ESN_EENS_4gemm15EpilogueDefaultEEEEEvvEEEEvNT_6ParamsE)
        .other          _ZN7cutlass13device_kernelINS_4conv6kernel13ConvUniversalINS1_16ConvProblemShapeILNS1_8OperatorE2ELi2EEENS1_10collective14CollectiveConvINS1_46MainloopSm90TmaGmmaWarpSpecializedImplicitGemmILS5_2ELi18ELi2EN4cute5tupleIJNSA_1CILi1EEESD_SD_EEENS1_36KernelImplicitTmaWarpSpecializedSm90ELi1EEENSB_IJNSC_ILi128EEENSB_IJNSC_ILi64EEEEEENSB_IJNSC_ILi32EEEEEEEEENS_6half_tESN_NSA_8TiledMMAINSA_8MMA_AtomIJNSA_4SM904GMMA25MMA_64x64x16_F32F16F16_SSILNSR_5MajorE1ELST_1ELNSR_7ScaleInE1ELSU_1EEEEEENSA_6LayoutISE_NSB_IJNSC_ILi0EEESY_SY_EEEEENSB_IJNSA_10UnderscoreES11_S11_EEEEENS7_6detail26Sm90ImplicitGemmTileTraitsINSA_13SM90_TMA_LOADENSA_14ComposedLayoutINSA_7SwizzleILi3ELi4ELi3EEENSA_18smem_ptr_flag_bitsILi16EEENSX_INSB_IJNSB_IJSI_NSC_ILi2EEEEEENSB_IJNSC_ILi8EEENSC_ILi4EEEEEENSB_IJSD_NSC_ILi18EEEEEEEEENSB_IJNSB_IJSD_NSC_ILi2048EEEEEENSB_IJSI_NSC_ILi512EEEEEENSB_IJSY_NSC_ILi4096EEEEEEEEEEEEEvEENS15_INSA_20SM90_TMA_LOAD_IM2COLENS17_IS19_S1B_NSX_INSB_IJNSB_IJSI_SD_EEES1G_S1I_EEENSB_IJNSB_IJSD_SY_EEES1N_NSB_IJSY_S1K_EEEEEEEEEEvEEEENS_8epilogue10collective6detail29Sm90TmaWarpSpecializedAdapterINS25_15DefaultEpilogueISN_NSB_IJlNSB_IJSD_llEEESY_EEES2A_NS24_6thread17LinearCombinationISN_Li1EffLNS2B_9ScaleType4KindE0ELNS_15FloatRoundStyleE2ESN_EENS_4gemm15EpilogueDefaultEEEEEvvEEEEvNT_6ParamsE,@"STO_CUDA_ENTRY STV_DEFAULT"
_ZN7cutlass13device_kernelINS_4conv6kernel13ConvUniversalINS1_16ConvProblemShapeILNS1_8OperatorE2ELi2EEENS1_10collective14CollectiveConvINS1_46MainloopSm90TmaGmmaWarpSpecializedImplicitGemmILS5_2ELi18ELi2EN4cute5tupleIJNSA_1CILi1EEESD_SD_EEENS1_36KernelImplicitTmaWarpSpecializedSm90ELi1EEENSB_IJNSC_ILi128EEENSB_IJNSC_ILi64EEEEEENSB_IJNSC_ILi32EEEEEEEEENS_6half_tESN_NSA_8TiledMMAINSA_8MMA_AtomIJNSA_4SM904GMMA25MMA_64x64x16_F32F16F16_SSILNSR_5MajorE1ELST_1ELNSR_7ScaleInE1ELSU_1EEEEEENSA_6LayoutISE_NSB_IJNSC_ILi0EEESY_SY_EEEEENSB_IJNSA_10UnderscoreES11_S11_EEEEENS7_6detail26Sm90ImplicitGemmTileTraitsINSA_13SM90_TMA_LOADENSA_14ComposedLayoutINSA_7SwizzleILi3ELi4ELi3EEENSA_18smem_ptr_flag_bitsILi16EEENSX_INSB_IJNSB_IJSI_NSC_ILi2EEEEEENSB_IJNSC_ILi8EEENSC_ILi4EEEEEENSB_IJSD_NSC_ILi18EEEEEEEEENSB_IJNSB_IJSD_NSC_ILi2048EEEEEENSB_IJSI_NSC_ILi512EEEEEENSB_IJSY_NSC_ILi4096EEEEEEEEEEEEEvEENS15_INSA_20SM90_TMA_LOAD_IM2COLENS17_IS19_S1B_NSX_INSB_IJNSB_IJSI_SD_EEES1G_S1I_EEENSB_IJNSB_IJSD_SY_EEES1N_NSB_IJSY_S1K_EEEEEEEEEEvEEEENS_8epilogue10collective6detail29Sm90TmaWarpSpecializedAdapterINS25_15DefaultEpilogueISN_NSB_IJlNSB_IJSD_llEEESY_EEES2A_NS24_6thread17LinearCombinationISN_Li1EffLNS2B_9ScaleType4KindE0ELNS_15FloatRoundStyleE2ESN_EENS_4gemm15EpilogueDefaultEEEEEvvEEEEvNT_6ParamsE:
[----:B------:R-:W-:Y:S01]  /*0000*/  LDC R1, c[0x0][0x28] ;  /* 0x00000a00ff017b82 */ /* 0x000fe20000000800 */
[----:B------:R-:W0:Y:S01]  /*0010*/  S2R R9, SR_TID.X ;  /* 0x0000000000097919 */ /* 0x000e220000002100 */
[----:B------:R-:W-:Y:S01]  /*0020*/  ELECT P0, URZ, PT ;  /* 0x00000000003f782f */ /* 0x000fe20003800000 */
[----:B------:R-:W-:Y:S01]  /*0030*/  BSSY B0, `(.L_x_0) ;  /* 0x000000f000007945 */ /* 0x000fe20003800000 */
[--C-:B0-----:R-:W-:Y:S02]  /*0040*/  SHF.R.U32.HI R0, RZ, 0x5, R9.reuse ;  /* 0x00000005ff007819 */ /* 0x101fe40000011609 */
[----:B------:R-:W-:-:S03]  /*0050*/  SHF.R.U32.HI R3, RZ, 0x7, R9 ;  /* 0x00000007ff037819 */ /* 0x000fc60000011609 */
[----:B------:R-:W0:Y:S04]  /*0060*/  SHFL.IDX PT, R2, R0, RZ, 0x1f ;  /* 0x00001fff00027589 */ /* 0x000e2800000e0000 */
[----:B------:R1:W2:Y:S01]  /*0070*/  SHFL.IDX PT, R5, R3, RZ, 0x1f ;  /* 0x00001fff03057589 */ /* 0x0002a200000e0000 */
[----:B0-----:R-:W-:-:S13]  /*0080*/  ISETP.NE.OR P0, PT, R2, RZ, !P0 ;  /* 0x000000ff0200720c */ /* 0x001fda0004705670 */
[----:B-12---:R-:W-:Y:S05]  /*0090*/  @P0 BRA `(.L_x_1) ;  /* 0x0000000000200947 */ /* 0x006fea0003800000 */
[----:B------:R-:W-:Y:S02]  /*00a0*/  ULDC.64 UR4, c[0x0][0x198] ;  /* 0x0000660000047ab9 */ /* 0x000fe40000000a00 */
[----:B------:R-:W-:Y:S02]  /*00b0*/  UIADD3 UR6, UP0, UR4, 0xf0, URZ ;  /* 0x000000f004067890 */ /* 0x000fe4000ff1e03f */
[----:B------:R-:W-:Y:S02]  /*00c0*/  UIADD3 UR4, UP1, UR4, 0x1f0, URZ ;  /* 0x000001f004047890 */ /* 0x000fe4000ff3e03f */
[----:B------:R-:W-:Y:S02]  /*00d0*/  UIADD3.X UR7, URZ, UR5, URZ, UP0, !UPT ;  /* 0x000000053f077290 */ /* 0x000fe400087fe43f */
[----:B------:R-:W-:-:S07]  /*00e0*/  UIADD3.X UR5, URZ, UR5, URZ, UP1, !UPT ;  /* 0x000000053f057290 */ /* 0x000fce0008ffe43f */
[----:B------:R0:W-:Y:S02]  /*00f0*/  UTMACCTL.PF [UR6] ;  /* 0x00000000060079b9 */ /* 0x0001e40008040000 */
[----:B------:R0:W-:Y:S02]  /*0100*/  UTMACCTL.PF [UR4] ;  /* 0x00000000040079b9 */ /* 0x0001e40008040000 */
[----:B0-----:R-:W-:Y:S01]  /*0110*/  NOP ;  /* 0x0000000000007918 */ /* 0x001fe20000000000 */
.L_x_1:
[----:B------:R-:W-:Y:S05]  /*0120*/  BSYNC B0 ;  /* 0x0000000000007941 */ /* 0x000fea0003800000 */
.L_x_0:
[----:B------:R-:W0:Y:S01]  /*0130*/  SHFL.IDX PT, R0, R0, RZ, 0x1f ;  /* 0x00001fff00007589 */ /* 0x000e2200000e0000 */
[----:B------:R-:W-:-:S04]  /*0140*/  SHF.R.S32.HI R3, RZ, 0x1f, R2 ;  /* 0x0000001fff037819 */ /* 0x000fc80000011402 */
[----:B------:R-:W-:Y:S02]  /*0150*/  LEA.HI R3, R3, R2, RZ, 0x2 ;  /* 0x0000000203037211 */ /* 0x000fe400078f10ff */
[----:B0-----:R-:W-:-:S13]  /*0160*/  ISETP.NE.AND P0, PT, R0, RZ, PT ;  /* 0x000000ff0000720c */ /* 0x001fda0003f05270 */
[----:B------:R-:W-:Y:S05]  /*0170*/  @P0 BRA `(.L_x_2) ;  /* 0x0000000000d40947 */ /* 0x000fea0003800000 */
[----:B------:R-:W-:Y:S01]  /*0180*/  ELECT P0, URZ, PT ;  /* 0x00000000003f782f */ /* 0x000fe20003800000 */
[----:B------:R-:W-:-:S12]  /*0190*/  BSSY B0, `(.L_x_2) ;  /* 0x0000033000007945 */ /* 0x000fd80003800000 */
[----:B------:R-:W-:Y:S05]  /*01a0*/  @!P0 BRA `(.L_x_3) ;  /* 0x0000000000c48947 */ /* 0x000fea0003800000 */
[----:B------:R-:W0:Y:S01]  /*01b0*/  S2UR UR8, SR_CgaCtaId ;  /* 0x00000000000879c3 */ /* 0x000e220000008800 */
[----:B------:R-:W-:Y:S01]  /*01c0*/  UMOV UR4, 0x400 ;  /* 0x0000040000047882 */ /* 0x000fe20000000000 */
[----:B------:R-:W-:Y:S01]  /*01d0*/  UMOV UR5, 0x1 ;  /* 0x0000000100057882 */ /* 0x000fe20000000000 */
[----:B------:R-:W-:Y:S02]  /*01e0*/  UMOV UR6, 0x80 ;  /* 0x0000008000067882 */ /* 0x000fe40000000000 */
[----:B------:R-:W-:-:S04]  /*01f0*/  UIADD3 UR6, -UR6, 0x100000, URZ ;  /* 0x0010000006067890 */ /* 0x000fc8000fffe13f */
[----:B------:R-:W-:Y:S02]  /*0200*/  USHF.L.U32 UR7, UR6, 0xb, URZ ;  /* 0x0000000b06077899 */ /* 0x000fe4000800063f */
[----:B------:R-:W-:Y:S02]  /*0210*/  USHF.L.U32 UR6, UR6, 0x1, URZ ;  /* 0x0000000106067899 */ /* 0x000fe4000800063f */
[----:B0-----:R-:W-:Y:S02]  /*0220*/  ULEA UR8, UR8, UR4, 0x18 ;  /* 0x0000000408087291 */ /* 0x001fe4000f8ec03f */
[----:B------:R-:W-:-:S04]  /*0230*/  UIADD3 UR4, -UR5, 0x100000, URZ ;  /* 0x0010000005047890 */ /* 0x000fc8000fffe13f */
[----:B------:R-:W-:Y:S02]  /*0240*/  USHF.L.U32 UR5, UR4, 0xb, URZ ;  /* 0x0000000b04057899 */ /* 0x000fe4000800063f */
[----:B------:R-:W-:Y:S01]  /*0250*/  USHF.L.U32 UR4, UR4, 0x1, URZ ;  /* 0x0000000104047899 */ /* 0x000fe2000800063f */
[----:B------:R-:W0:Y:S11]  /*0260*/  FENCE.VIEW.ASYNC.S ;  /* 0x00000000000073c6 */ /* 0x000e360000000000 */
[----:B0-----:R0:W1:Y:S01]  /*0270*/  SYNCS.EXCH.64 URZ, [UR8+0x36000], UR4 ;  /* 0x03600004083f75b2 */ /* 0x0010620008000100 */
[----:B------:R0:W2:Y:S01]  /*0280*/  SYNCS.EXCH.64 URZ, [UR8+0x36090], UR6 ;  /* 0x03609006083f75b2 */ /* 0x0000a20008000100 */
[----:B------:R0:W3:Y:S01]  /*0290*/  SYNCS.EXCH.64 URZ, [UR8+0x36008], UR4 ;  /* 0x03600804083f75b2 */ /* 0x0000e20008000100 */
[----:B------:R0:W4:Y:S01]  /*02a0*/  SYNCS.EXCH.64 URZ, [UR8+0x36098], UR6 ;  /* 0x03609806083f75b2 */ /* 0x0001220008000100 */
[----:B------:R0:W0:Y:S01]  /*02b0*/  SYNCS.EXCH.64 URZ, [UR8+0x36010], UR4 ;  /* 0x03601004083f75b2 */ /* 0x0000220008000100 */
        /* <DEDUP_REMOVED lines=31> */
[----:B-1234-:R-:W-:Y:S01]  /*04b0*/  NOP ;  /* 0x0000000000007918 */ /* 0x01efe20000000000 */
.L_x_3:
[----:B0-----:R-:W-:Y:S05]  /*04c0*/  BSYNC B0 ;  /* 0x0000000000007941 */ /* 0x001fea0003800000 */
.L_x_2:
[----:B------:R-:W-:Y:S01]  /*04d0*/  ULDC.64 UR4, c[0x0][0x598] ;  /* 0x0001660000047ab9 */ /* 0x000fe20000000a00 */
[----:B------:R-:W-:Y:S01]  /*04e0*/  LOP3.LUT R3, R3, 0xfffffffc, RZ, 0xc0, !PT ;  /* 0xfffffffc03037812 */ /* 0x000fe200078ec0ff */
[----:B------:R-:W-:Y:S01]  /*04f0*/  NOP ;  /* 0x0000000000007918 */ /* 0x000fe20000000000 */
[----:B------:R-:W-:Y:S01]  /*0500*/  ISETP.NE.U32.AND P0, PT, RZ, UR4, PT ;  /* 0x00000004ff007c0c */ /* 0x000fe2000bf05070 */
[----:B------:R-:W-:Y:S01]  /*0510*/  NOP ;  /* 0x0000000000007918 */ /* 0x000fe20000000000 */
[----:B------:R-:W-:Y:S01]  /*0520*/  BAR.SYNC.DEFER_BLOCKING 0x0 ;  /* 0x0000000000007b1d */ /* 0x000fe20000010000 */
[----:B------:R-:W-:Y:S01]  /*0530*/  IMAD.IADD R4, R2, 0x1, -R3 ;  /* 0x0000000102047824 */ /* 0x000fe200078e0a03 */
[----:B------:R-:W-:Y:S02]  /*0540*/  ISETP.NE.AND.EX P0, PT, RZ, UR5, PT, P0 ;  /* 0x00000005ff007c0c */ /* 0x000fe4000bf05300 */
[C---:B------:R-:W-:Y:S02]  /*0550*/  ISETP.NE.AND P2, PT, R5.reuse, 0x1, PT ;  /* 0x000000010500780c */ /* 0x040fe40003f45270 */
[----:B------:R-:W-:Y:S01]  /*0560*/  LOP3.LUT P1, RZ, R5, R4, RZ, 0xfc, !PT ;  /* 0x0000000405ff7212 */ /* 0x000fe2000782fcff */
[----:B------:R-:W-:-:S03]  /*0570*/  ULDC.64 UR12, c[0x0][0x208] ;  /* 0x00008200000c7ab9 */ /* 0x000fc60000000a00 */
[----:B------:R-:W-:-:S04]  /*0580*/  SEL R0, RZ, 0x1, P1 ;  /* 0x00000001ff007807 */ /* 0x000fc80000800000 */
[----:B------:R-:W-:Y:S01]  /*0590*/  SEL R0, R0, 0x2, P2 ;  /* 0x0000000200007807 */ /* 0x000fe20001000000 */
[----:B------:R-:W-:Y:S06]  /*05a0*/  @!P0 BRA `(.L_x_4) ;  /* 0x00000000001c8947 */ /* 0x000fec0003800000 */
[----:B------:R-:W0:Y:S02]  /*05b0*/  LDC.64 R2, c[0x0][0x598] ;  /* 0x00016600ff027b82 */ /* 0x000e240000000a00 */
[----:B0-----:R-:W2:Y:S02]  /*05c0*/  LDG.E.64 R2, desc[UR12][R2.64] ;  /* 0x0000000c02027981 */ /* 0x001ea4000c1e1b00 */
[----:B--2---:R-:W-:-:S04]  /*05d0*/  ISETP.NE.U32.AND P0, PT, R2, RZ, PT ;  /* 0x000000ff0200720c */ /* 0x004fc80003f05070 */
[----:B------:R-:W-:-:S13]  /*05e0*/  ISETP.NE.AND.EX P0, PT, R3, RZ, PT, P0 ;  /* 0x000000ff0300720c */ /* 0x000fda0003f05300 */
[----:B------:R-:W-:Y:S05]  /*05f0*/  @!P0 BRA `(.L_x_4) ;  /* 0x0000000000088947 */ /* 0x000fea0003800000 */
[----:B------:R2:W5:Y:S01]  /*0600*/  LD.E R16, desc[UR12][R2.64] ;  /* 0x0000000c02107980 */ /* 0x000562000c101900 */
[----:B------:R-:W-:Y:S05]  /*0610*/  BRA `(.L_x_5) ;  /* 0x0000000000207947 */ /* 0x000fea0003800000 */
.L_x_4:
[----:B------:R-:W-:Y:S02]  /*0620*/  ULDC.64 UR4, c[0x0][0x588] ;  /* 0x0001620000047ab9 */ /* 0x000fe40000000a00 */
[----:B------:R-:W-:-:S04]  /*0630*/  ISETP.NE.U32.AND P0, PT, RZ, UR4, PT ;  /* 0x00000004ff007c0c */ /* 0x000fc8000bf05070 */
[----:B------:R-:W-:-:S13]  /*0640*/  ISETP.NE.AND.EX P0, PT, RZ, UR5, PT, P0 ;  /* 0x00000005ff007c0c */ /* 0x000fda000bf05300 */
[----:B------:R-:W-:Y:S05]  /*0650*/  @!P0 BRA `(.L_x_6) ;  /* 0x00000000000c8947 */ /* 0x000fea0003800000 */
[----:B------:R-:W0:Y:S02]  /*0660*/  LDC.64 R16, c[0x0][0x588] ;  /* 0x00016200ff107b82 */ /* 0x000e240000000a00 */
[----:B0-----:R0:W5:Y:S01]  /*0670*/  LDG.E R16, desc[UR12][R16.64] ;  /* 0x0000000c10107981 */ /* 0x001162000c1e1900 */
[----:B------:R-:W-:Y:S05]  /*0680*/  BRA `(.L_x_5) ;  /* 0x0000000000047947 */ /* 0x000fea0003800000 */
.L_x_6:
[----:B------:R-:W1:Y:S02]  /*0690*/  LDC R16, c[0x0][0x580] ;  /* 0x00016000ff107b82 */ /* 0x000e640000000800 */
.L_x_5:
[----:B------:R-:W-:Y:S02]  /*06a0*/  ULDC.64 UR4, c[0x0][0x5a0] ;  /* 0x0001680000047ab9 */ /* 0x000fe40000000a00 */
[----:B------:R-:W-:-:S04]  /*06b0*/  ISETP.NE.U32.AND P0, PT, RZ, UR4, PT ;  /* 0x00000004ff007c0c */ /* 0x000fc8000bf05070 */
[----:B------:R-:W-:-:S13]  /*06c0*/  ISETP.NE.AND.EX P0, PT, RZ, UR5, PT, P0 ;  /* 0x00000005ff007c0c */ /* 0x000fda000bf05300 */
[----:B------:R-:W-:Y:S05]  /*06d0*/  @!P0 BRA `(.L_x_7) ;  /* 0x00000000001c8947 */ /* 0x000fea0003800000 */
[----:B--2---:R-:W2:Y:S02]  /*06e0*/  LDC.64 R2, c[0x0][0x5a0] ;  /* 0x00016800ff027b82 */ /* 0x004ea40000000a00 */
[----:B--2---:R-:W2:Y:S02]  /*06f0*/  LDG.E.64 R2, desc[UR12][R2.64] ;  /* 0x0000000c02027981 */ /* 0x004ea4000c1e1b00 */
[----:B--2---:R-:W-:-:S04]  /*0700*/  ISETP.NE.U32.AND P0, PT, R2, RZ, PT ;  /* 0x000000ff0200720c */ /* 0x004fc80003f05070 */
[----:B------:R-:W-:-:S13]  /*0710*/  ISETP.NE.AND.EX P0, PT, R3, RZ, PT, P0 ;  /* 0x000000ff0300720c */ /* 0x000fda0003f05300 */
[----:B------:R-:W-:Y:S05]  /*0720*/  @!P0 BRA `(.L_x_7) ;  /* 0x0000000000088947 */ /* 0x000fea0003800000 */
[----:B------:R2:W5:Y:S01]  /*0730*/  LD.E R22, desc[UR12][R2.64] ;  /* 0x0000000c02167980 */ /* 0x000562000c101900 */
[----:B------:R-:W-:Y:S05]  /*0740*/  BRA `(.L_x_8) ;  /* 0x0000000000207947 */ /* 0x000fea0003800000 */
.L_x_7:
[----:B------:R-:W-:Y:S02]  /*0750*/  ULDC.64 UR4, c[0x0][0x590] ;  /* 0x0001640000047ab9 */ /* 0x000fe40000000a00 */
[----:B------:R-:W-:-:S04]  /*0760*/  ISETP.NE.U32.AND P0, PT, RZ, UR4, PT ;  /* 0x00000004ff007c0c */ /* 0x000fc8000bf05070 */
[----:B------:R-:W-:-:S13]  /*0770*/  ISETP.NE.AND.EX P0, PT, RZ, UR5, PT, P0 ;  /* 0x00000005ff007c0c */ /* 0x000fda000bf05300 */
[----:B------:R-:W-:Y:S05]  /*0780*/  @!P0 BRA `(.L_x_9) ;  /* 0x00000000000c8947 */ /* 0x000fea0003800000 */
[----:B------:R-:W3:Y:S02]  /*0790*/  LDC.64 R22, c[0x0][0x590] ;  /* 0x00016400ff167b82 */ /* 0x000ee40000000a00 */
[----:B---3--:R4:W5:Y:S01]  /*07a0*/  LDG.E R22, desc[UR12][R22.64] ;  /* 0x0000000c16167981 */ /* 0x008962000c1e1900 */
[----:B------:R-:W-:Y:S05]  /*07b0*/  BRA `(.L_x_8) ;  /* 0x0000000000047947 */ /* 0x000fea0003800000 */
.L_x_9:
[----:B------:R-:W3:Y:S02]  /*07c0*/  LDC R22, c[0x0][0x584] ;  /* 0x00016100ff167b82 */ /* 0x000ee40000000800 */
.L_x_8:
[----:B--2---:R-:W2:Y:S01]  /*07d0*/  LDC R2, c[0x0][0x4c0] ;  /* 0x00013000ff027b82 */ /* 0x004ea20000000800 */
[----:B------:R-:W0:Y:S07]  /*07e0*/  S2R R10, SR_CTAID.Y ;  /* 0x00000000000a7919 */ /* 0x000e2e0000002600 */
[----:B------:R-:W1:Y:S01]  /*07f0*/  LDC R19, c[0x0][0x4c4] ;  /* 0x00013100ff137b82 */ /* 0x000e620000000800 */
[----:B--2---:R-:W-:-:S05]  /*0800*/  VIADD R2, R2, 0x3f ;  /* 0x0000003f02027836 */ /* 0x004fca0000000000 */
[----:B------:R-:W-:Y:S02]  /*0810*/  SHF.R.S32.HI R3, RZ, 0x1f, R2 ;  /* 0x0000001fff037819 */ /* 0x000fe40000011402 */
[----:B-1----:R-:W-:Y:S02]  /*0820*/  IABS R13, R19 ;  /* 0x00000013000d7213 */ /* 0x002fe40000000000 */
[----:B------:R-:W-:-:S04]  /*0830*/  LEA.HI R3, R3, R2, RZ, 0x6 ;  /* 0x0000000203037211 */ /* 0x000fc800078f30ff */
[----:B------:R-:W-:-:S04]  /*0840*/  SHF.R.S32.HI R95, RZ, 0x6, R3 ;  /* 0x00000006ff5f7819 */ /* 0x000fc80000011403 */
[-C--:B------:R-:W-:Y:S02]  /*0850*/  IABS R12, R95.reuse ;  /* 0x0000005f000c7213 */ /* 0x080fe40000000000 */
[----:B------:R-:W-:Y:S02]  /*0860*/  IABS R8, R95 ;  /* 0x0000005f00087213 */ /* 0x000fe40000000000 */
[----:B------:R-:W1:Y:S03]  /*0870*/  I2F.RP R6, R12 ;  /* 0x0000000c00067306 */ /* 0x000e660000209400 */
[----:B------:R-:W-:-:S05]  /*0880*/  IMAD.MOV R11, RZ, RZ, -R8 ;  /* 0x000000ffff0b7224 */ /* 0x000fca00078e0a08 */
[----:B-1----:R-:W1:Y:S02]  /*0890*/  MUFU.RCP R6, R6 ;  /* 0x0000000600067308 */ /* 0x002e640000001000 */
[----:B-1----:R-:W-:Y:S01]  /*08a0*/  VIADD R2, R6, 0xffffffe ;  /* 0x0ffffffe06027836 */ /* 0x002fe20000000000 */
[----:B0-----:R-:W-:-:S05]  /*08b0*/  IABS R6, R10 ;  /* 0x0000000a00067213 */ /* 0x001fca0000000000 */
[----:B------:R0:W1:Y:S02]  /*08c0*/  F2I.FTZ.U32.TRUNC.NTZ R3, R2 ;  /* 0x0000000200037305 */ /* 0x000064000021f000 */
[----:B0-----:R-:W-:Y:S02]  /*08d0*/  IMAD.MOV.U32 R2, RZ, RZ, RZ ;  /* 0x000000ffff027224 */ /* 0x001fe400078e00ff */
[----:B-1----:R-:W-:-:S04]  /*08e0*/  IMAD.MOV R7, RZ, RZ, -R3 ;  /* 0x000000ffff077224 */ /* 0x002fc800078e0a03 */
[----:B------:R-:W-:-:S04]  /*08f0*/  IMAD R7, R7, R12, RZ ;  /* 0x0000000c07077224 */ /* 0x000fc800078e02ff */
[----:B------:R-:W-:Y:S02]  /*0900*/  IMAD.HI.U32 R3, R3, R7, R2 ;  /* 0x0000000703037227 */ /* 0x000fe400078e0002 */
[----:B------:R-:W0:Y:S04]  /*0910*/  I2F.RP R7, R13 ;  /* 0x0000000d00077306 */ /* 0x000e280000209400 */
[----:B------:R-:W-:-:S04]  /*0920*/  IMAD.HI.U32 R2, R3, R6, RZ ;  /* 0x0000000603027227 */ /* 0x000fc800078e00ff */
[----:B------:R-:W-:Y:S01]  /*0930*/  IMAD R3, R2, R11, R6 ;  /* 0x0000000b02037224 */ /* 0x000fe200078e0206 */
[----:B------:R-:W-:Y:S01]  /*0940*/  LOP3.LUT R6, R10, R95, RZ, 0x3c, !PT ;  /* 0x0000005f0a067212 */ /* 0x000fe200078e3cff */
[----:B------:R-:W1:Y:S03]  /*0950*/  LDC R11, c[0x0][0x290] ;  /* 0x0000a400ff0b7b82 */ /* 0x000e660000000800 */
[----:B------:R-:W-:Y:S01]  /*0960*/  ISETP.GT.U32.AND P1, PT, R12, R3, PT ;  /* 0x000000030c00720c */ /* 0x000fe20003f24070 */
[----:B0-----:R-:W0:Y:S01]  /*0970*/  MUFU.RCP R7, R7 ;  /* 0x0000000700077308 */ /* 0x001e220000001000 */
[----:B------:R-:W-:-:S11]  /*0980*/  ISETP.GE.AND P2, PT, R6, RZ, PT ;  /* 0x000000ff0600720c */ /* 0x000fd60003f46270 */
[----:B------:R-:W-:Y:S02]  /*0990*/  @!P1 IMAD.IADD R3, R3, 0x1, -R12 ;  /* 0x0000000103039824 */ /* 0x000fe400078e0a0c */
[----:B------:R-:W-:Y:S01]  /*09a0*/  @!P1 VIADD R2, R2, 0x1 ;  /* 0x0000000102029836 */ /* 0x000fe20000000000 */
[----:B------:R-:W-:Y:S02]  /*09b0*/  ISETP.NE.AND P1, PT, R95, RZ, PT ;  /* 0x000000ff5f00720c */ /* 0x000fe40003f25270 */
[----:B------:R-:W-:Y:S01]  /*09c0*/  ISETP.GE.U32.AND P0, PT, R3, R12, PT ;  /* 0x0000000c0300720c */ /* 0x000fe20003f06070 */
[----:B0-----:R-:W-:-:S04]  /*09d0*/  VIADD R8, R7, 0xffffffe ;  /* 0x0ffffffe07087836 */ /* 0x001fc80000000000 */
[----:B------:R-:W0:Y:S08]  /*09e0*/  F2I.FTZ.U32.TRUNC.NTZ R3, R8 ;  /* 0x0000000800037305 */ /* 0x000e30000021f000 */
[----:B------:R-:W-:-:S04]  /*09f0*/  @P0 VIADD R2, R2, 0x1 ;  /* 0x0000000102020836 */ /* 0x000fc80000000000 */
[----:B------:R-:W-:Y:S02]  /*0a00*/  IMAD.MOV.U32 R12, RZ, RZ, R2 ;  /* 0x000000ffff0c7224 */ /* 0x000fe400078e0002 */
[----:B0-----:R-:W-:Y:S02]  /*0a10*/  IMAD.MOV R2, RZ, RZ, -R3 ;  /* 0x000000ffff027224 */ /* 0x001fe400078e0a03 */
[----:B------:R-:W-:Y:S01]  /*0a20*/  @!P2 IMAD.MOV R12, RZ, RZ, -R12 ;  /* 0x000000ffff0ca224 */ /* 0x000fe200078e0a0c */
[----:B------:R-:W-:Y:S01]  /*0a30*/  @!P1 LOP3.LUT R12, RZ, R95, RZ, 0x33, !PT ;  /* 0x0000005fff0c9212 */ /* 0x000fe200078e33ff */
[----:B------:R-:W-:Y:S02]  /*0a40*/  IMAD R7, R2, R13, RZ ;  /* 0x0000000d02077224 */ /* 0x000fe400078e02ff */
[----:B------:R-:W-:Y:S01]  /*0a50*/  IMAD.MOV.U32 R2, RZ, RZ, RZ ;  /* 0x000000ffff027224 */ /* 0x000fe200078e00ff */
[----:B------:R-:W-:-:S03]  /*0a60*/  IABS R6, R12 ;  /* 0x0000000c00067213 */ /* 0x000fc60000000000 */
[----:B------:R-:W-:-:S04]  /*0a70*/  IMAD.HI.U32 R2, R3, R7, R2 ;  /* 0x0000000703027227 */ /* 0x000fc800078e0002 */
[----:B------:R-:W-:Y:S02]  /*0a80*/  IMAD.MOV.U32 R3, RZ, RZ, R6 ;  /* 0x000000ffff037224 */ /* 0x000fe400078e0006 */
[----:B------:R-:W-:Y:S02]  /*0a90*/  IMAD.MOV R6, RZ, RZ, -R12 ;  /* 0x000000ffff067224 */ /* 0x000fe400078e0a0c */
[----:B------:R-:W-:-:S04]  /*0aa0*/  IMAD.HI.U32 R94, R2, R3, RZ ;  /* 0x00000003025e7227 */ /* 0x000fc800078e00ff */
[----:B------:R-:W-:Y:S02]  /*0ab0*/  IMAD.MOV R2, RZ, RZ, -R94 ;  /* 0x000000ffff027224 */ /* 0x000fe400078e0a5e */
[----:B------:R-:W-:Y:S02]  /*0ac0*/  IMAD R95, R95, R6, R10 ;  /* 0x000000065f5f7224 */ /* 0x000fe400078e020a */
[----:B------:R-:W-:-:S05]  /*0ad0*/  IMAD R2, R13, R2, R3 ;  /* 0x000000020d027224 */ /* 0x000fca00078e0203 */
[----:B------:R-:W-:-:S13]  /*0ae0*/  ISETP.GT.U32.AND P1, PT, R13, R2, PT ;  /* 0x000000020d00720c */ /* 0x000fda0003f24070 */
[----:B------:R-:W-:Y:S02]  /*0af0*/  @!P1 IMAD.IADD R2, R2, 0x1, -R13 ;  /* 0x0000000102029824 */ /* 0x000fe400078e0a0d */
[----:B------:R-:W-:Y:S01]  /*0b00*/  @!P1 VIADD R94, R94, 0x1 ;  /* 0x000000015e5e9836 */ /* 0x000fe20000000000 */
[----:B------:R-:W-:Y:S02]  /*0b10*/  ISETP.NE.AND P1, PT, R19, RZ, PT ;  /* 0x000000ff1300720c */ /* 0x000fe40003f25270 */
[----:B------:R-:W-:Y:S02]  /*0b20*/  ISETP.GE.U32.AND P0, PT, R2, R13, PT ;  /* 0x0000000d0200720c */ /* 0x000fe40003f06070 */
[----:B------:R-:W-:-:S04]  /*0b30*/  LOP3.LUT R2, R12, R19, RZ, 0x3c, !PT ;  /* 0x000000130c027212 */ /* 0x000fc800078e3cff */
[----:B------:R-:W-:Y:S01]  /*0b40*/  ISETP.GE.AND P2, PT, R2, RZ, PT ;  /* 0x000000ff0200720c */ /* 0x000fe20003f46270 */
[----:B-1----:R-:W-:-:S05]  /*0b50*/  VIADD R2, R11, 0x1f ;  /* 0x0000001f0b027836 */ /* 0x002fca0000000000 */
[----:B------:R-:W-:Y:S01]  /*0b60*/  SHF.R.S32.HI R3, RZ, 0x1f, R2 ;  /* 0x0000001fff037819 */ /* 0x000fe20000011402 */
[----:B------:R-:W-:Y:S01]  /*0b70*/  @P0 VIADD R94, R94, 0x1 ;  /* 0x000000015e5e0836 */ /* 0x000fe20000000000 */
[----:B------:R-:W-:Y:S02]  /*0b80*/  ISETP.NE.AND P0, PT, R5, RZ, PT ;  /* 0x000000ff0500720c */ /* 0x000fe40003f05270 */
[----:B------:R-:W-:-:S03]  /*0b90*/  LEA.HI R3, R3, R2, RZ, 0x5 ;  /* 0x0000000203037211 */ /* 0x000fc600078f28ff */
[----:B------:R-:W-:Y:S01]  /*0ba0*/  @!P2 IMAD.MOV R94, RZ, RZ, -R94 ;  /* 0x000000ffff5ea224 */ /* 0x000fe200078e0a5e */
[----:B------:R-:W-:Y:S02]  /*0bb0*/  @!P1 LOP3.LUT R94, RZ, R19, RZ, 0x33, !PT ;  /* 0x00000013ff5e9212 */ /* 0x000fe400078e33ff */
[----:B------:R-:W-:-:S03]  /*0bc0*/  SHF.R.S32.HI R7, RZ, 0x5, R3 ;  /* 0x00000005ff077819 */ /* 0x000fc60000011403 */
[----:B------:R-:W-:-:S04]  /*0bd0*/  IMAD.MOV R8, RZ, RZ, -R94 ;  /* 0x000000ffff087224 */ /* 0x000fc800078e0a5e */
[----:B------:R-:W-:Y:S01]  /*0be0*/  IMAD R19, R19, R8, R12 ;  /* 0x0000000813137224 */ /* 0x000fe200078e020c */
[----:B------:R-:W-:Y:S06]  /*0bf0*/  @!P0 BRA `(.L_x_10) ;  /* 0x0000005800388947 */ /* 0x000fec0003800000 */
[----:B------:R-:W-:-:S13]  /*0c00*/  ISETP.NE.AND P0, PT, R5, 0x1, PT ;  /* 0x000000010500780c */ /* 0x000fda0003f05270 */
[----:B------:R-:W-:Y:S05]  /*0c10*/  @P0 EXIT ;  /* 0x000000000000094d */ /* 0x000fea0003800000 */
[----:B------:R-:W-:Y:S01]  /*0c20*/  ISETP.GE.AND P0, PT, R11, 0x1, PT ;  /* 0x000000010b00780c */ /* 0x000fe20003f06270 */
[----:B------:R-:W-:Y:S01]  /*0c30*/  UMOV UR4, URZ ;  /* 0x0000003f00047c82 */ /* 0x000fe20008000000 */
[----:B------:R-:W-:Y:S02]  /*0c40*/  CS2R R54, SRZ ;  /* 0x0000000000367805 */ /* 0x000fe4000001ff00 */
[----:B------:R-:W-:Y:S02]  /*0c50*/  CS2R R56, SRZ ;  /* 0x0000000000387805 */ /* 0x000fe4000001ff00 */
[----:B------:R-:W-:Y:S02]  /*0c60*/  CS2R R58, SRZ ;  /* 0x00000000003a7805 */ /* 0x000fe4000001ff00 */
[----:B------:R-:W-:Y:S02]  /*0c70*/  CS2R R60, SRZ ;  /* 0x00000000003c7805 */ /* 0x000fe4000001ff00 */
[----:B------:R-:W-:-:S02]  /*0c80*/  CS2R R62, SRZ ;  /* 0x00000000003e7805 */ /* 0x000fc4000001ff00 */
[----:B------:R-:W-:Y:S02]  /*0c90*/  CS2R R64, SRZ ;  /* 0x0000000000407805 */ /* 0x000fe4000001ff00 */
        /* <DEDUP_REMOVED lines=25> */
[----:B------:R-:W-:Y:S01]  /*0e30*/  CS2R R52, SRZ ;  /* 0x0000000000347805 */ /* 0x000fe2000001ff00 */
[----:B------:R-:W-:Y:S06]  /*0e40*/  @!P0 BRA `(.L_x_11) ;  /* 0x0000000000988947 */ /* 0x000fec0003800000 */
[----:B------:R-:W-:-:S04]  /*0e50*/  LOP3.LUT R2, R0, 0x1, RZ, 0xfc, !PT ;  /* 0x0000000100027812 */ /* 0x000fc800078efcff */
[----:B------:R-:W-:-:S13]  /*0e60*/  ISETP.NE.AND P0, PT, R2, 0x3, PT ;  /* 0x000000030200780c */ /* 0x000fda0003f05270 */
[----:B------:R-:W-:Y:S05]  /*0e70*/  @!P0 BRA `(.L_x_12) ;  /* 0x0000000000048947 */ /* 0x000fea0003800000 */
[----:B------:R-:W-:Y:S01]  /*0e80*/  BPT.TRAP 0x1 ;  /* 0x000000040000795c */ /* 0x000fe20000300000 */
.L_x_12:
[----:B------:R-:W0:Y:S01]  /*0e90*/  S2UR UR5, SR_CgaCtaId ;  /* 0x00000000000579c3 */ /* 0x000e220000008800 */
[----:B------:R-:W-:Y:S01]  /*0ea0*/  SHF.L.U32 R2, RZ, 0x1f, RZ ;  /* 0x0000001fff027819 */ /* 0x000fe200000006ff */
[----:B------:R-:W-:Y:S02]  /*0eb0*/  UMOV UR4, 0x400 ;  /* 0x0000040000047882 */ /* 0x000fe40000000000 */
[----:B0-----:R-:W-:-:S12]  /*0ec0*/  ULEA UR4, UR5, UR4, 0x18 ;  /* 0x0000000405047291 */ /* 0x001fd8000f8ec03f */
.L_x_13:
[----:B0-----:R-:W-:-:S04]  /*0ed0*/  IMAD.U32 R3, RZ, RZ, UR4 ;  /* 0x00000004ff037e24 */ /* 0x001fc8000f8e00ff */
[----:B------:R0:W1:Y:S03]  /*0ee0*/  SYNCS.PHASECHK.TRANS64.TRYWAIT P0, [R3+URZ+0x36000], R2 ;  /* 0x03600002030075a7 */ /* 0x000066000800017f */
[----:B-1----:R-:W-:Y:S05]  /*0ef0*/  @!P0 NANOSLEEP.SYNCS 0x989680 ;  /* 0x009896800000895d */ /* 0x002fea0003900000 */
[----:B------:R-:W1:Y:S02]  /*0f00*/  @!P0 SYNCS.PHASECHK.TRANS64 P0, [R3+URZ+0x36000], R2 ;  /* 0x03600002030085a7 */ /* 0x000e64000800007f */
[----:B-1----:R-:W-:Y:S05]  /*0f10*/  @!P0 BRA `(.L_x_13) ;  /* 0xfffffffc00ec8947 */ /* 0x002fea000383ffff */
[----:B------:R-:W-:Y:S01]  /*0f20*/  UIADD3 UR5, UR4, 0x24000, URZ ;  /* 0x0002400004057890 */ /* 0x000fe2000fffe03f */
[----:B------:R-:W-:Y:S01]  /*0f30*/  WARPGROUP.ARRIVE ;  /* 0x00000000000079c5 */ /* 0x000fe20000000000 */
[----:B------:R-:W-:Y:S02]  /*0f40*/  USHF.R.U32.HI UR4, URZ, 0x4, UR4 ;  /* 0x000000043f047899 */ /* 0x000fe40008011604 */
[----:B------:R-:W-:Y:S02]  /*0f50*/  USHF.R.U32.HI UR5, URZ, 0x4, UR5 ;  /* 0x000000043f057899 */ /* 0x000fe40008011605 */
[----:B------:R-:W-:Y:S02]  /*0f60*/  ULOP3.LUT UR8, UR4, 0x3fff, URZ, 0xc0, !UPT ;  /* 0x00003fff04087892 */ /* 0x000fe4000f8ec03f */
[----:B------:R-:W-:Y:S02]  /*0f70*/  ULOP3.LUT UR9, UR5, 0x3fff, URZ, 0xc0, !UPT ;  /* 0x00003fff05097892 */ /* 0x000fe4000f8ec03f */
[----:B------:R-:W-:Y:S01]  /*0f80*/  UIADD3 UR10, UR8, 0x100, URZ ;  /* 0x00000100080a7890 */ /* 0x000fe2000fffe03f */
[----:B------:R-:W-:-:S02]  /*0f90*/  UMOV UR5, 0x40000040 ;  /* 0x4000004000057882 */ /* 0x000fc40000000000 */
[----:B------:R-:W-:Y:S01]  /*0fa0*/  UMOV UR4, UR8 ;  /* 0x0000000800047c82 */ /* 0x000fe20008000000 */
[----:B------:R-:W-:Y:S01]  /*0fb0*/  UMOV UR7, 0x40000040 ;  /* 0x4000004000077882 */ /* 0x000fe20000000000 */
[----:B------:R-:W-:Y:S02]  /*0fc0*/  UMOV UR6, UR9 ;  /* 0x0000000900067c82 */ /* 0x000fe40008000000 */
[----:B------:R-:W-:Y:S01]  /*0fd0*/  HGMMA.64x64x16.F32 R56, gdesc[UR4].tnspA.tnspB, RZ, !UPT ;  /* 0x60e00000043879f0 */ /* 0x000fe2000c7008ff */
[----:B------:R-:W-:Y:S01]  /*0fe0*/  UMOV UR4, UR10 ;  /* 0x0000000a00047c82 */ /* 0x000fe20008000000 */
[----:B------:R-:W-:Y:S02]  /*0ff0*/  UMOV UR5, 0x40000040 ;  /* 0x4000004000057882 */ /* 0x000fe40000000000 */
[----:B------:R-:W-:Y:S01]  /*1000*/  HGMMA.64x64x16.F32 R24, gdesc[UR4].tnspA.tnspB, RZ, !UPT ;  /* 0x60e00000041879f0 */ /* 0x000fe2000c7008ff */
[----:B------:R-:W-:Y:S02]  /*1010*/  UIADD3 UR4, UR8, 0x80, URZ ;  /* 0x0000008008047890 */ /* 0x000fe4000fffe03f */
[----:B------:R-:W-:-:S02]  /*1020*/  UIADD3 UR6, UR9, 0x80, URZ ;  /* 0x0000008009067890 */ /* 0x000fc4000fffe03f */
[----:B------:R-:W-:Y:S01]  /*1030*/  UIADD3 UR8, UR8, 0x180, URZ ;  /* 0x0000018008087890 */ /* 0x000fe2000fffe03f */
[----:B------:R-:W-:Y:S01]  /*1040*/  UMOV UR5, 0x40000040 ;  /* 0x4000004000057882 */ /* 0x000fe20000000000 */
[----:B------:R-:W-:-:S05]  /*1050*/  UMOV UR7, 0x40000040 ;  /* 0x4000004000077882 */ /* 0x000fca0000000000 */
[----:B------:R-:W-:Y:S01]  /*1060*/  HGMMA.64x64x16.F32 R56, gdesc[UR4].tnspA.tnspB, R56 ;  /* 0x60e00000043879f0 */ /* 0x000fe20008700838 */
[----:B------:R-:W-:Y:S01]  /*1070*/  UMOV UR4, UR8 ;  /* 0x0000000800047c82 */ /* 0x000fe20008000000 */
[----:B------:R-:W-:Y:S02]  /*1080*/  UMOV UR5, 0x40000040 ;  /* 0x4000004000057882 */ /* 0x000fe40000000000 */
[----:B------:R-:W-:Y:S01]  /*1090*/  HGMMA.64x64x16.F32 R24, gdesc[UR4].tnspA.tnspB, R24, gsb0 ;  /* 0x60e00000041879f0 */ /* 0x000fe20008000818 */
[----:B------:R-:W-:-:S05]  /*10a0*/  UMOV UR4, 0x1 ;  /* 0x0000000100047882 */ /* 0x000fca0000000000 */
.L_x_11:
[----:B0-----:R-:W-:-:S05]  /*10b0*/  VIMNMX R2, R7, 0x1, PT ;  /* 0x0000000107027848 */ /* 0x001fca0003fe0100 */
[----:B------:R-:W-:-:S05]  /*10c0*/  IMAD.IADD R4, R7, 0x1, -R2 ;  /* 0x0000000107047824 */ /* 0x000fca00078e0a02 */
[----:B------:R-:W-:-:S13]  /*10d0*/  ISETP.GE.AND P0, PT, R4, 0x1, PT ;  /* 0x000000010400780c */ /* 0x000fda0003f06270 */
[----:B------:R-:W-:Y:S05]  /*10e0*/  @!P0 BRA `(.L_x_14) ;  /* 0x0000000400088947 */ /* 0x000fea0003800000 */
[----:B------:R-:W0:Y:S01]  /*10f0*/  S2UR UR6, SR_CgaCtaId ;  /* 0x00000000000679c3 */ /* 0x000e220000008800 */
[----:B------:R-:W-:Y:S01]  /*1100*/  UMOV UR5, 0x400 ;  /* 0x0000040000057882 */ /* 0x000fe20000000000 */
[----:B------:R-:W-:Y:S01]  /*1110*/  LOP3.LUT R7, R0, 0x1, RZ, 0xfc, !PT ;  /* 0x0000000100077812 */ /* 0x000fe200078efcff */
[----:B------:R-:W-:Y:S01]  /*1120*/  IMAD.MOV.U32 R5, RZ, RZ, RZ ;  /* 0x000000ffff057224 */ /* 0x000fe200078e00ff */
[----:B------:R-:W-:Y:S01]  /*1130*/  UISETP.NE.U32.AND UP0, UPT, UR4, URZ, UPT ;  /* 0x0000003f0400728c */ /* 0x000fe2000bf05070 */
[----:B------:R-:W-:Y:S01]  /*1140*/  IMAD.MOV.U32 R2, RZ, RZ, R4 ;  /* 0x000000ffff027224 */ /* 0x000fe200078e0004 */
[----:B0-----:R-:W-:-:S04]  /*1150*/  ULEA UR15, UR6, UR5, 0x18 ;  /* 0x00000005060f7291 */ /* 0x001fc8000f8ec03f */
[----:B------:R-:W-:Y:S02]  /*1160*/  UIADD3 UR6, UR15, 0x24000, URZ ;  /* 0x000240000f067890 */ /* 0x000fe4000fffe03f */
[----:B------:R-:W-:Y:S02]  /*1170*/  USHF.R.U32.HI UR5, URZ, 0x4, UR15 ;  /* 0x000000043f057899 */ /* 0x000fe4000801160f */
[----:B------:R-:W-:Y:S02]  /*1180*/  USHF.R.U32.HI UR6, URZ, 0x4, UR6 ;  /* 0x000000043f067899 */ /* 0x000fe40008011606 */
[----:B------:R-:W-:Y:S02]  /*1190*/  ULOP3.LUT UR16, UR5, 0x3fff, URZ, 0xc0, !UPT ;  /* 0x00003fff05107892 */ /* 0x000fe4000f8ec03f */
[----:B------:R-:W-:Y:S01]  /*11a0*/  ULOP3.LUT UR17, UR6, 0x3fff, URZ, 0xc0, !UPT ;  /* 0x00003fff06117892 */ /* 0x000fe2000f8ec03f */
[----:B------:R-:W-:-:S11]  /*11b0*/  UMOV UR5, URZ ;  /* 0x0000003f00057c82 */ /* 0x000fd60008000000 */
.L_x_19:
[----:B------:R-:W-:-:S13]  /*11c0*/  ISETP.NE.AND P1, PT, R7, 0x3, PT ;  /* 0x000000030700780c */ /* 0x000fda0003f25270 */
[----:B0-----:R-:W-:Y:S05]  /*11d0*/  @!P1 BRA `(.L_x_15) ;  /* 0x0000000000049947 */ /* 0x001fea0003800000 */
[----:B------:R-:W-:Y:S01]  /*11e0*/  BPT.TRAP 0x1 ;  /* 0x000000040000795c */ /* 0x000fe20000300000 */
.L_x_15:
[----:B------:R-:W-:Y:S01]  /*11f0*/  SHF.L.U32 R3, R5, 0x1f, RZ ;  /* 0x0000001f05037819 */ /* 0x000fe200000006ff */
[----:B------:R-:W-:-:S12]  /*1200*/  ULEA UR6, UR4, UR15, 0x3 ;  /* 0x0000000f04067291 */ /* 0x000fd8000f8e183f */
.L_x_16:
[----:B0-----:R-:W-:-:S04]  /*1210*/  IMAD.U32 R6, RZ, RZ, UR6 ;  /* 0x00000006ff067e24 */ /* 0x001fc8000f8e00ff */
[----:B------:R0:W1:Y:S03]  /*1220*/  SYNCS.PHASECHK.TRANS64.TRYWAIT P0, [R6+URZ+0x36000], R3 ;  /* 0x03600003060075a7 */ /* 0x000066000800017f */
[----:B-1----:R-:W-:Y:S05]  /*1230*/  @!P0 NANOSLEEP.SYNCS 0x989680 ;  /* 0x009896800000895d */ /* 0x002fea0003900000 */
[----:B------:R-:W1:Y:S02]  /*1240*/  @!P0 SYNCS.PHASECHK.TRANS64 P0, [R6+URZ+0x36000], R3 ;  /* 0x03600003060085a7 */ /* 0x000e64000800007f */
[----:B-1----:R-:W-:Y:S05]  /*1250*/  @!P0 BRA `(.L_x_16) ;  /* 0xfffffffc00ec8947 */ /* 0x002fea000383ffff */
[----:B------:R-:W-:Y:S01]  /*1260*/  ULEA UR7, UR4, UR16, 0x9 ;  /* 0x0000001004077291 */ /* 0x000fe2000f8e483f */
[----:B------:R-:W-:Y:S01]  /*1270*/  WARPGROUP.ARRIVE ;  /* 0x00000000000079c5 */ /* 0x000fe20000000000 */
[----:B------:R-:W-:Y:S02]  /*1280*/  ULEA UR6, UR4, UR17, 0x8 ;  /* 0x0000001104067291 */ /* 0x000fe4000f8e403f */
[----:B------:R-:W-:Y:S01]  /*1290*/  UIADD3 UR14, UR7, 0x100, URZ ;  /* 0x00000100070e7890 */ /* 0x000fe2000fffe03f */
[----:B------:R-:W-:Y:S02]  /*12a0*/  UMOV UR11, 0x40000040 ;  /* 0x40000040000b7882 */ /* 0x000fe40000000000 */
[----:B------:R-:W-:Y:S01]  /*12b0*/  UMOV UR8, UR7 ;  /* 0x0000000700087c82 */ /* 0x000fe20008000000 */
[----:B------:R-:W-:Y:S01]  /*12c0*/  UMOV UR9, 0x40000040 ;  /* 0x4000004000097882 */ /* 0x000fe20000000000 */
[----:B------:R-:W-:Y:S02]  /*12d0*/  UMOV UR10, UR6 ;  /* 0x00000006000a7c82 */ /* 0x000fe40008000000 */
[----:B------:R-:W-:Y:S01]  /*12e0*/  HGMMA.64x64x16.F32 R56, gdesc[UR8].tnspA.tnspB, R56, UP0 ;  /* 0x60e00000083879f0 */ /* 0x000fe2000bf00838 */
[----:B------:R-:W-:Y:S01]  /*12f0*/  UMOV UR8, UR14 ;  /* 0x0000000e00087c82 */ /* 0x000fe20008000000 */
[----:B------:R-:W-:-:S02]  /*1300*/  UMOV UR9, 0x40000040 ;  /* 0x4000004000097882 */ /* 0x000fc40000000000 */
[----:B------:R-:W-:Y:S01]  /*1310*/  HGMMA.64x64x16.F32 R24, gdesc[UR8].tnspA.tnspB, R24, UP0 ;  /* 0x60e00000081879f0 */ /* 0x000fe2000bf00818 */
[----:B------:R-:W-:Y:S02]  /*1320*/  UIADD3 UR10, UR6, 0x80, URZ ;  /* 0x00000080060a7890 */ /* 0x000fe4000fffe03f */
[----:B------:R-:W-:Y:S02]  /*1330*/  UIADD3 UR8, UR7, 0x80, URZ ;  /* 0x0000008007087890 */ /* 0x000fe4000fffe03f */
[----:B------:R-:W-:Y:S01]  /*1340*/  UIADD3 UR7, UR7, 0x180, URZ ;  /* 0x0000018007077890 */ /* 0x000fe2000fffe03f */
[----:B------:R-:W-:Y:S01]  /*1350*/  UMOV UR11, 0x40000040 ;  /* 0x40000040000b7882 */ /* 0x000fe20000000000 */
[----:B------:R-:W-:-:S05]  /*1360*/  UMOV UR9, 0x40000040 ;  /* 0x4000004000097882 */ /* 0x000fca0000000000 */
[----:B------:R-:W-:Y:S01]  /*1370*/  HGMMA.64x64x16.F32 R56, gdesc[UR8].tnspA.tnspB, R56 ;  /* 0x60e00000083879f0 */ /* 0x000fe20008700838 */
[----:B------:R-:W-:Y:S01]  /*1380*/  UMOV UR8, UR7 ;  /* 0x0000000700087c82 */ /* 0x000fe20008000000 */
[----:B------:R-:W-:Y:S02]  /*1390*/  UMOV UR9, 0x40000040 ;  /* 0x4000004000097882 */ /* 0x000fe40000000000 */
[----:B------:R-:W-:Y:S03]  /*13a0*/  HGMMA.64x64x16.F32 R24, gdesc[UR8].tnspA.tnspB, R24, gsb0 ;  /* 0x60e00000081879f0 */ /* 0x000fe60008000818 */
[----:B------:R-:W-:Y:S02]  /*13b0*/  WARPGROUP.DEPBAR.LE gsb0, 0x1 ;  /* 0x00008000000079c5 */ /* 0x000fe40000010100 */
[----:B------:R-:W-:Y:S05]  /*13c0*/  @!P1 BRA `(.L_x_17) ;  /* 0x0000000000049947 */ /* 0x000fea0003800000 */
[----:B------:R-:W-:Y:S01]  /*13d0*/  BPT.TRAP 0x1 ;  /* 0x000000040000795c */ /* 0x000fe20000300000 */
.L_x_17:
[----:B------:R-:W-:Y:S01]  /*13e0*/  ULEA UR6, UR5, UR15, 0x3 ;  /* 0x0000000f05067291 */ /* 0x000fe2000f8e183f */
[----:B------:R-:W-:-:S03]  /*13f0*/  ISETP.GT.U32.AND P0, PT, R0, 0x1, PT ;  /* 0x000000010000780c */ /* 0x000fc60003f04070 */
[----:B------:R-:W-:-:S04]  /*1400*/  UIADD3 UR6, UR6, 0x36090, URZ ;  /* 0x0003609006067890 */ /* 0x000fc8000fffe03f */
[----:B------:R-:W-:-:S09]  /*1410*/  UPRMT UR6, URZ, 0x654, UR6 ;  /* 0x000006543f067896 */ /* 0x000fd20008000006 */
[----:B------:R-:W-:Y:S01]  /*1420*/  SYNCS.ARRIVE.TRANS64.RED.A1T0 RZ, [UR6], RZ ;  /* 0x000000ffffff79a7 */ /* 0x000fe20008100406 */
[----:B------:R-:W-:Y:S05]  /*1430*/  @P0 BRA `(.L_x_18) ;  /* 0x0000000000040947 */ /* 0x000fea0003800000 */
[----:B------:R-:W-:Y:S01]  /*1440*/  BPT.TRAP 0x1 ;  /* 0x000000040000795c */ /* 0x000fe20000300000 */
.L_x_18:
[----:B------:R-:W-:Y:S01]  /*1450*/  UIADD3 UR4, UR4, 0x1, URZ ;  /* 0x0000000104047890 */ /* 0x000fe2000fffe03f */
[C---:B------:R-:W-:Y:S01]  /*1460*/  ISETP.GT.AND P0, PT, R2.reuse, 0x1, PT ;  /* 0x000000010200780c */ /* 0x040fe20003f04270 */
[----:B------:R-:W-:Y:S01]  /*1470*/  UIADD3 UR5, UR5, 0x1, URZ ;  /* 0x0000000105057890 */ /* 0x000fe2000fffe03f */
[----:B------:R-:W-:Y:S01]  /*1480*/  VIADD R2, R2, 0xffffffff ;  /* 0xffffffff02027836 */ /* 0x000fe20000000000 */
[----:B------:R-:W-:Y:S02]  /*1490*/  UISETP.NE.AND UP0, UPT, UR4, 0x12, UPT ;  /* 0x000000120400788c */ /* 0x000fe4000bf05270 */
[----:B------:R-:W-:Y:S02]  /*14a0*/  UISETP.NE.AND UP1, UPT, UR5, 0x12, UPT ;  /* 0x000000120500788c */ /* 0x000fe4000bf25270 */
[----:B------:R-:W-:Y:S02]  /*14b0*/  USEL UR6, URZ, 0x1, UP0 ;  /* 0x000000013f067887 */ /* 0x000fe40008000000 */
[----:B------:R-:W-:-:S02]  /*14c0*/  USEL UR4, UR4, URZ, UP0 ;  /* 0x0000003f04047287 */ /* 0x000fc40008000000 */
[----:B------:R-:W-:Y:S02]  /*14d0*/  USEL UR5, UR5, URZ, UP1 ;  /* 0x0000003f05057287 */ /* 0x000fe40008800000 */
[----:B------:R-:W-:Y:S01]  /*14e0*/  UPLOP3.LUT UP0, UPT, UPT, UPT, UPT, 0x80, 0x0 ;  /* 0x000000000000789c */ /* 0x000fe20003f0f070 */
[----:B------:R-:W-:Y:S01]  /*14f0*/  LOP3.LUT R5, R5, UR6, RZ, 0x3c, !PT ;  /* 0x0000000605057c12 */ /* 0x000fe2000f8e3cff */
[----:B------:R-:W-:Y:S09]  /*1500*/  @P0 BRA `(.L_x_19) ;  /* 0xfffffffc002c0947 */ /* 0x000ff2000383ffff */
.L_x_14:
[----:B------:R-:W1:Y:S01]  /*1510*/  LDC R2, c[0x0][0x290] ;  /* 0x0000a400ff027b82 */ /* 0x000e620000000800 */
[----:B------:R-:W-:Y:S02]  /*1520*/  WARPGROUP.DEPBAR.LE gsb0, 0x0 ;  /* 0x00008000000079c5 */ /* 0x000fe40000010000 */
[----:B-1----:R-:W-:-:S13]  /*1530*/  ISETP.GE.AND P0, PT, R2, 0x1, PT ;  /* 0x000000010200780c */ /* 0x002fda0003f06270 */
[----:B------:R-:W-:Y:S05]  /*1540*/  @!P0 BRA `(.L_x_20) ;  /* 0x0000000000448947 */ /* 0x000fea0003800000 */
[----:B------:R-:W-:-:S04]  /*1550*/  LOP3.LUT R2, R0, 0x1, RZ, 0xfc, !PT ;  /* 0x0000000100027812 */ /* 0x000fc800078efcff */
[----:B------:R-:W-:-:S13]  /*1560*/  ISETP.NE.AND P0, PT, R2, 0x3, PT ;  /* 0x000000030200780c */ /* 0x000fda0003f05270 */
[----:B------:R-:W-:Y:S05]  /*1570*/  @!P0 BRA `(.L_x_21) ;  /* 0x0000000000048947 */ /* 0x000fea0003800000 */
[----:B------:R-:W-:Y:S01]  /*1580*/  BPT.TRAP 0x1 ;  /* 0x000000040000795c */ /* 0x000fe20000300000 */
.L_x_21:
[----:B------:R-:W1:Y:S01]  /*1590*/  S2R R5, SR_CgaCtaId ;  /* 0x0000000000057919 */ /* 0x000e620000008800 */
[----:B0-----:R-:W-:Y:S01]  /*15a0*/  IMAD.WIDE.U32 R2, R4, 0x38e38e39, RZ ;  /* 0x38e38e3904027825 */ /* 0x001fe200078e00ff */
[----:B------:R-:W-:Y:S02]  /*15b0*/  MOV R2, 0x400 ;  /* 0x0000040000027802 */ /* 0x000fe40000000f00 */
[----:B------:R-:W-:Y:S02]  /*15c0*/  ISETP.GT.U32.AND P0, PT, R0, 0x1, PT ;  /* 0x000000010000780c */ /* 0x000fe40003f04070 */
[----:B------:R-:W-:-:S05]  /*15d0*/  SHF.R.U32.HI R3, RZ, 0x2, R3 ;  /* 0x00000002ff037819 */ /* 0x000fca0000011603 */
[----:B------:R-:W-:Y:S01]  /*15e0*/  IMAD R4, R3, -0x12, R4 ;  /* 0xffffffee03047824 */ /* 0x000fe200078e0204 */
[----:B-1----:R-:W-:-:S05]  /*15f0*/  LEA R5, R5, R2, 0x18 ;  /* 0x0000000205057211 */ /* 0x002fca00078ec0ff */
[----:B------:R-:W-:-:S04]  /*1600*/  IMAD R4, R4, 0x8, R5 ;  /* 0x0000000804047824 */ /* 0x000fc800078e0205 */
[----:B------:R-:W-:-:S05]  /*1610*/  VIADD R4, R4, 0x36090 ;  /* 0x0003609004047836 */ /* 0x000fca0000000000 */
[----:B------:R-:W-:-:S04]  /*1620*/  PRMT R4, RZ, 0x654, R4 ;  /* 0x00000654ff047816 */ /* 0x000fc80000000004 */
[----:B------:R1:W-:Y:S01]  /*1630*/  SYNCS.ARRIVE.TRANS64.RED.A1T0 RZ, [R4+URZ], RZ ;  /* 0x000000ff04ff79a7 */ /* 0x0003e2000810043f */
[----:B------:R-:W-:Y:S05]  /*1640*/  @P0 BRA `(.L_x_20) ;  /* 0x0000000000040947 */ /* 0x000fea0003800000 */
[----:B------:R-:W-:Y:S01]  /*1650*/  BPT.TRAP 0x1 ;  /* 0x000000040000795c */ /* 0x000fe20000300000 */
.L_x_20:
[----:B0-----:R-:W0:Y:S01]  /*1660*/  S2R R3, SR_TID.X ;  /* 0x0000000000037919 */ /* 0x001e220000002100 */
[----:B-1----:R-:W1:Y:S01]  /*1670*/  LDC.64 R4, c[0x0][0x280] ;  /* 0x0000a000ff047b82 */ /* 0x002e620000000a00 */
[----:B------:R-:W-:Y:S01]  /*1680*/  IMAD.SHL.U32 R95, R95, 0x40, RZ ;  /* 0x000000405f5f7824 */ /* 0x000fe200078e00ff */
[----:B------:R-:W-:Y:S01]  /*1690*/  SHF.R.S32.HI R18, RZ, 0x1f, R94 ;  /* 0x0000001fff127819 */ /* 0x000fe2000001145e */
[----:B------:R-:W2:Y:S03]  /*16a0*/  S2R R11, SR_CTAID.X ;  /* 0x00000000000b7919 */ /* 0x000ea60000002500 */
[----:B------:R-:W-:Y:S02]  /*16b0*/  SHF.R.S32.HI R93, RZ, 0x1f, R95 ;  /* 0x0000001fff5d7819 */ /* 0x000fe4000001145f */
[----:B-1----:R-:W-:Y:S02]  /*16c0*/  ISETP.GE.AND P0, PT, R95, R5, PT ;  /* 0x000000055f00720c */ /* 0x002fe40003f06270 */
[----:B0-----:R-:W-:-:S04]  /*16d0*/  SHF.R.S32.HI R0, RZ, 0x1f, R3 ;  /* 0x0000001fff007819 */ /* 0x001fc80000011403 */
[----:B------:R-:W-:Y:S01]  /*16e0*/  LEA.HI R0, R0, R3, RZ, 0x7 ;  /* 0x0000000300007211 */ /* 0x000fe200078f38ff */
[----:B--2---:R-:W-:-:S03]  /*16f0*/  IMAD.SHL.U32 R12, R11, 0x80, RZ ;  /* 0x000000800b0c7824 */ /* 0x004fc600078e00ff */
[----:B------:R-:W-:Y:S02]  /*1700*/  LOP3.LUT R0, R0, 0xffffff80, RZ, 0xc0, !PT ;  /* 0xffffff8000007812 */ /* 0x000fe400078ec0ff */
[----:B------:R-:W-:-:S03]  /*1710*/  ISETP.GE.OR P0, PT, R12, R4, P0 ;  /* 0x000000040c00720c */ /* 0x000fc60000706670 */
[----:B------:R-:W-:-:S05]  /*1720*/  IMAD.IADD R0, R3, 0x1, -R0 ;  /* 0x0000000103007824 */ /* 0x000fca00078e0a00 */
[----:B------:R-:W-:-:S04]  /*1730*/  SHF.R.S32.HI R7, RZ, 0x1f, R0 ;  /* 0x0000001fff077819 */ /* 0x000fc80000011400 */
[CC--:B------:R-:W-:Y:S02]  /*1740*/  LEA.HI R8, R7.reuse, R0.reuse, RZ, 0x2 ;  /* 0x0000000007087211 */ /* 0x0c0fe400078f10ff */
[----:B------:R-:W-:Y:S02]  /*1750*/  LEA.HI R10, R7, R0, RZ, 0x5 ;  /* 0x00000000070a7211 */ /* 0x000fe400078f28ff */
[--C-:B------:R-:W-:Y:S02]  /*1760*/  SHF.R.S32.HI R6, RZ, 0x2, R8.reuse ;  /* 0x00000002ff067819 */ /* 0x100fe40000011408 */
[----:B------:R-:W-:Y:S02]  /*1770*/  SHF.R.S32.HI R3, RZ, 0x1f, R8 ;  /* 0x0000001fff037819 */ /* 0x000fe40000011408 */
[----:B------:R-:W-:Y:S02]  /*1780*/  LOP3.LUT R9, R8, 0xfffffffc, RZ, 0xc0, !PT ;  /* 0xfffffffc08097812 */ /* 0x000fe400078ec0ff */
[----:B------:R-:W-:-:S02]  /*1790*/  LEA.HI R3, R3, R6, RZ, 0x3 ;  /* 0x0000000603037211 */ /* 0x000fc400078f18ff */
[----:B------:R-:W-:Y:S01]  /*17a0*/  SHF.R.S32.HI R13, RZ, 0x5, R10 ;  /* 0x00000005ff0d7819 */ /* 0x000fe2000001140a */
[----:B------:R-:W-:Y:S01]  /*17b0*/  IMAD.IADD R0, R0, 0x1, -R9 ;  /* 0x0000000100007824 */ /* 0x000fe200078e0a09 */
[----:B------:R-:W-:-:S03]  /*17c0*/  LOP3.LUT R3, R3, 0xfffffff8, RZ, 0xc0, !PT ;  /* 0xfffffff803037812 */ /* 0x000fc600078ec0ff */
[----:B------:R-:W-:Y:S02]  /*17d0*/  IMAD.SHL.U32 R10, R0, 0x2, RZ ;  /* 0x00000002000a7824 */ /* 0x000fe400078e00ff */
[----:B------:R-:W-:Y:S02]  /*17e0*/  IMAD.IADD R6, R6, 0x1, -R3 ;  /* 0x0000000106067824 */ /* 0x000fe400078e0a03 */
[----:B------:R-:W0:Y:S03]  /*17f0*/  LDC.64 R2, c[0x0][0x5d0] ;  /* 0x00017400ff027b82 */ /* 0x000e260000000a00 */
[----:B------:R-:W-:-:S03]  /*1800*/  SHF.R.S32.HI R7, RZ, 0x1f, R6 ;  /* 0x0000001fff077819 */ /* 0x000fc60000011406 */
[----:B------:R-:W-:-:S04]  /*1810*/  IMAD.WIDE R90, R13, 0x10, R6 ;  /* 0x000000100d5a7825 */ /* 0x000fc800078e0206 */
[----:B------:R-:W-:Y:S01]  /*1820*/  IMAD.WIDE R90, R11, 0x80, R90 ;  /* 0x000000800b5a7825 */ /* 0x000fe200078e025a */
[----:B------:R-:W-:-:S03]  /*1830*/  SHF.R.S32.HI R11, RZ, 0x1f, R10 ;  /* 0x0000001fff0b7819 */ /* 0x000fc6000001140a */
[----:B0-----:R-:W-:-:S04]  /*1840*/  IMAD.WIDE.U32 R8, R90, R2, R10 ;  /* 0x000000025a087225 */ /* 0x001fc800078e000a */
[----:B------:R-:W-:Y:S01]  /*1850*/  IMAD R14, R91, R2, RZ ;  /* 0x000000025b0e7224 */ /* 0x000fe200078e02ff */
[----:B------:R-:W-:Y:S06]  /*1860*/  @P0 EXIT ;  /* 0x000000000000094d */ /* 0x000fec0003800000 */
[----:B------:R-:W-:Y:S01]  /*1870*/  ULDC.64 UR6, c[0x0][0x288] ;  /* 0x0000a20000067ab9 */ /* 0x000fe20000000a00 */
[----:B------:R-:W-:Y:S01]  /*1880*/  IMAD R14, R90, R3, R14 ;  /* 0x000000035a0e7224 */ /* 0x000fe200078e020e */
[----:B------:R-:W-:Y:S01]  /*1890*/  ISETP.GE.AND P0, PT, R19, UR6, PT ;  /* 0x0000000613007c0c */ /* 0x000fe2000bf06270 */
[----:B------:R-:W-:Y:S01]  /*18a0*/  ULDC.64 UR4, c[0x0][0x5e0] ;  /* 0x0001780000047ab9 */ /* 0x000fe20000000a00 */
[----:B------:R-:W-:Y:S01]  /*18b0*/  IADD3 R8, P1, R95, R8, RZ ;  /* 0x000000085f087210 */ /* 0x000fe20007f3e0ff */
[----:B------:R-:W-:Y:S01]  /*18c0*/  IMAD R13, R13, -0x10, -R12 ;  /* 0xfffffff00d0d7824 */ /* 0x000fe200078e0a0c */
[----:B------:R-:W-:Y:S01]  /*18d0*/  ISETP.GE.OR P0, PT, R94, UR7, P0 ;  /* 0x000000075e007c0c */ /* 0x000fe20008706670 */
[----:B------:R-:W-:Y:S01]  /*18e0*/  IMAD R7, R18, UR4, RZ ;  /* 0x0000000412077c24 */ /* 0x000fe2000f8e02ff */
[----:B------:R-:W-:Y:S01]  /*18f0*/  IADD3.X R9, R93, R9, R14, P1, !PT ;  /* 0x000000095d097210 */ /* 0x000fe20000ffe40e */
[----:B------:R-:W-:Y:S01]  /*1900*/  IMAD R12, R0, -0x2, R5 ;  /* 0xfffffffe000c7824 */ /* 0x000fe200078e0205 */
[----:B------:R-:W-:Y:S01]  /*1910*/  SHF.R.S32.HI R14, RZ, 0x1f, R19 ;  /* 0x0000001fff0e7819 */ /* 0x000fe20000011413 */
[----:B------:R-:W-:Y:S01]  /*1920*/  ULDC.64 UR6, c[0x0][0x5d8] ;  /* 0x0001760000067ab9 */ /* 0x000fe20000000a00 */
[C---:B------:R-:W-:Y:S01]  /*1930*/  IMAD R7, R94.reuse, UR5, R7 ;  /* 0x000000055e077c24 */ /* 0x040fe2000f8e0207 */
[----:B------:R-:W-:Y:S01]  /*1940*/  IADD3 R0, R13, R4, -R6 ;  /* 0x000000040d007210 */ /* 0x000fe20007ffe806 */
[----:B------:R-:W-:-:S04]  /*1950*/  IMAD.WIDE.U32 R8, R94, UR4, R8 ;  /* 0x000000045e087c25 */ /* 0x000fc8000f8e0008 */
[----:B------:R-:W-:Y:S02]  /*1960*/  IMAD R4, R14, UR6, RZ ;  /* 0x000000060e047c24 */ /* 0x000fe4000f8e02ff */
[----:B------:R-:W-:Y:S01]  /*1970*/  IMAD.IADD R13, R9, 0x1, R7 ;  /* 0x00000001090d7824 */ /* 0x000fe200078e0207 */
[----:B------:R-:W-:Y:S06]  /*1980*/  @P0 EXIT ;  /* 0x000000000000094d */ /* 0x000fec0003800000 */
[----:B---3-5:R-:W-:Y:S01]  /*1990*/  FSETP.NEU.AND P1, PT, R22, RZ, PT ;  /* 0x000000ff1600720b */ /* 0x028fe20003f2d000 */
[----:B------:R-:W-:Y:S01]  /*19a0*/  IMAD.IADD R17, R12, 0x1, -R95 ;  /* 0x000000010c117824 */ /* 0x000fe200078e0a5f */
[----:B------:R-:W-:Y:S01]  /*19b0*/  ULDC.64 UR4, c[0x0][0x5b8] ;  /* 0x00016e0000047ab9 */ /* 0x000fe20000000a00 */
[----:B------:R-:W-:Y:S01]  /*19c0*/  IMAD.MOV.U32 R12, RZ, RZ, R8 ;  /* 0x000000ffff0c7224 */ /* 0x000fe200078e0008 */
[--C-:B----4-:R-:W-:Y:S01]  /*19d0*/  SHF.L.U64.HI R23, R2, 0x6, R3.reuse ;  /* 0x0000000602177819 */ /* 0x110fe20000010203 */
[----:B------:R-:W-:Y:S01]  /*19e0*/  IMAD R5, R19, UR7, R4 ;  /* 0x0000000713057c24 */ /* 0x000fe2000f8e0204 */
[----:B------:R-:W-:Y:S01]  /*19f0*/  ISETP.GT.AND P6, PT, R17, RZ, PT ;  /* 0x000000ff1100720c */ /* 0x000fe20003fc4270 */
[----:B------:R-:W-:Y:S01]  /*1a00*/  IMAD R4, R14, UR4, RZ ;  /* 0x000000040e047c24 */ /* 0x000fe2000f8e02ff */
[----:B------:R-:W-:Y:S01]  /*1a10*/  SHF.L.U64.HI R14, R2, 0x3, R3 ;  /* 0x00000003020e7819 */ /* 0x000fe20000010203 */
[----:B------:R-:W-:Y:S01]  /*1a20*/  IMAD.WIDE.U32 R12, R19, UR6, R12 ;  /* 0x00000006130c7c25 */ /* 0x000fe2000f8e000c */
[----:B------:R-:W-:-:S03]  /*1a30*/  ISETP.GT.AND P0, PT, R0, RZ, P6 ;  /* 0x000000ff0000720c */ /* 0x000fc60003704270 */
[----:B------:R-:W-:Y:S02]  /*1a40*/  IMAD R21, R19, UR5, R4 ;  /* 0x0000000513157c24 */ /* 0x000fe4000f8e0204 */
[C---:B------:R-:W-:Y:S02]  /*1a50*/  IMAD.SHL.U32 R15, R2.reuse, 0x8, RZ ;  /* 0x00000008020f7824 */ /* 0x040fe400078e00ff */
[----:B------:R-:W-:Y:S02]  /*1a60*/  IMAD.SHL.U32 R92, R2, 0x40, RZ ;  /* 0x00000040025c7824 */ /* 0x000fe400078e00ff */
[----:B------:R-:W-:Y:S01]  /*1a70*/  IMAD.IADD R3, R13, 0x1, R5 ;  /* 0x000000010d037824 */ /* 0x000fe200078e0205 */
[----:B------:R-:W-:Y:S06]  /*1a80*/  @!P1 BRA `(.L_x_22) ;  /* 0x0000003400489947 */ /* 0x000fec0003800000 */
[----:B------:R-:W-:Y:S01]  /*1a90*/  IADD3 R4, P1, R95, R10, RZ ;  /* 0x0000000a5f047210 */ /* 0x000fe20007f3e0ff */
[----:B------:R-:W-:Y:S01]  /*1aa0*/  ULDC.64 UR6, c[0x0][0x5c0] ;  /* 0x0001700000067ab9 */ /* 0x000fe20000000a00 */
[----:B------:R-:W-:Y:S01]  /*1ab0*/  ULDC.64 UR8, c[0x0][0x5b0] ;  /* 0x00016c0000087ab9 */ /* 0x000fe20000000a00 */
[----:B------:R-:W-:Y:S01]  /*1ac0*/  IMAD R7, R18, UR6, RZ ;  /* 0x0000000612077c24 */ /* 0x000fe2000f8e02ff */
[----:B------:R-:W-:Y:S01]  /*1ad0*/  ULDC.64 UR10, c[0x0][0x5a8] ;  /* 0x00016a00000a7ab9 */ /* 0x000fe20000000a00 */
[----:B------:R-:W-:Y:S02]  /*1ae0*/  IMAD.X R5, R93, 0x1, R11, P1 ;  /* 0x000000015d057824 */ /* 0x000fe400008e060b */
[C---:B------:R-:W-:Y:S02]  /*1af0*/  IMAD R96, R94.reuse, UR7, R7 ;  /* 0x000000075e607c24 */ /* 0x040fe4000f8e0207 */
[----:B------:R-:W-:-:S04]  /*1b00*/  IMAD.WIDE.U32 R4, R94, UR6, R4 ;  /* 0x000000065e047c25 */ /* 0x000fc8000f8e0004 */
[----:B------:R-:W-:Y:S02]  /*1b10*/  IMAD.IADD R5, R5, 0x1, R96 ;  /* 0x0000000105057824 */ /* 0x000fe400078e0260 */
[----:B------:R-:W-:Y:S02]  /*1b20*/  IMAD R97, R91, UR8, RZ ;  /* 0x000000085b617c24 */ /* 0x000fe4000f8e02ff */
[----:B------:R-:W-:-:S04]  /*1b30*/  IMAD.WIDE.U32 R8, R19, UR4, R4 ;  /* 0x0000000413087c25 */ /* 0x000fc8000f8e0004 */
[----:B------:R-:W-:Y:S02]  /*1b40*/  IMAD.IADD R7, R21, 0x1, R9 ;  /* 0x0000000115077824 */ /* 0x000fe400078e0209 */
[----:B------:R-:W-:Y:S02]  /*1b50*/  IMAD.MOV.U32 R6, RZ, RZ, R8 ;  /* 0x000000ffff067224 */ /* 0x000fe400078e0008 */
[C---:B------:R-:W-:Y:S02]  /*1b60*/  IMAD R97, R90.reuse, UR9, R97 ;  /* 0x000000095a617c24 */ /* 0x040fe4000f8e0261 */
[----:B------:R-:W-:-:S04]  /*1b70*/  IMAD.WIDE.U32 R4, R90, UR8, R6 ;  /* 0x000000085a047c25 */ /* 0x000fc8000f8e0006 */
[----:B------:R-:W-:Y:S01]  /*1b80*/  IMAD.IADD R5, R5, 0x1, R97 ;  /* 0x0000000105057824 */ /* 0x000fe200078e0261 */
[----:B------:R-:W-:-:S04]  /*1b90*/  LEA R88, P1, R4, UR10, 0x1 ;  /* 0x0000000a04587c11 */ /* 0x000fc8000f8208ff */
[----:B------:R-:W-:-:S05]  /*1ba0*/  LEA.HI.X R89, R4, UR11, R5, 0x1, P1 ;  /* 0x0000000b04597c11 */ /* 0x000fca00088f0c05 */
[----:B------:R0:W2:Y:S01]  /*1bb0*/  @P0 LDG.E.LTC128B.U16 R13, desc[UR12][R88.64] ;  /* 0x0000000c580d0981 */ /* 0x0000a2000c1e1520 */
[----:B------:R-:W-:Y:S01]  /*1bc0*/  IMAD.WIDE.U32 R18, R19, UR4, RZ ;  /* 0x0000000413127c25 */ /* 0x000fe2000f8e00ff */
[----:B------:R-:W-:Y:S01]  /*1bd0*/  ULDC.64 UR4, c[0x0][0x5c8] ;  /* 0x0001720000047ab9 */ /* 0x000fe20000000a00 */
[----:B------:R-:W-:Y:S01]  /*1be0*/  ISETP.GT.AND P4, PT, R17, 0x1, PT ;  /* 0x000000011100780c */ /* 0x000fe20003f84270 */
[----:B------:R-:W-:Y:S01]  /*1bf0*/  BSSY B0, `(.L_x_23) ;  /* 0x0000017000007945 */ /* 0x000fe20003800000 */
[----:B------:R-:W-:Y:S02]  /*1c00*/  IMAD.IADD R21, R19, 0x1, R21 ;  /* 0x0000000113157824 */ /* 0x000fe400078e0215 */
[----:B------:R-:W-:Y:S01]  /*1c10*/  IMAD.MOV.U32 R20, RZ, RZ, R18 ;  /* 0x000000ffff147224 */ /* 0x000fe200078e0012 */
[----:B------:R-:W-:-:S03]  /*1c20*/  P2R R98, PR, RZ, 0x10 ;  /* 0x00000010ff627803 */ /* 0x000fc60000000000 */
[----:B------:R-:W-:-:S04]  /*1c30*/  IMAD.WIDE.U32 R4, R90, UR8, R20 ;  /* 0x000000085a047c25 */ /* 0x000fc8000f8e0014 */
[----:B------:R-:W-:Y:S02]  /*1c40*/  IMAD.IADD R5, R97, 0x1, R5 ;  /* 0x0000000161057824 */ /* 0x000fe400078e0205 */
[----:B------:R-:W-:-:S04]  /*1c50*/  IMAD.WIDE.U32 R4, R94, UR6, R4 ;  /* 0x000000065e047c25 */ /* 0x000fc8000f8e0004 */
[----:B------:R-:W-:Y:S01]  /*1c60*/  IMAD.IADD R2, R96, 0x1, R5 ;  /* 0x0000000160027824 */ /* 0x000fe200078e0205 */
[----:B0-----:R-:W-:Y:S02]  /*1c70*/  IADD3 R88, P2, P3, R95, R4, R10 ;  /* 0x000000045f587210 */ /* 0x001fe40007b5e00a */
[C---:B------:R-:W-:Y:S02]  /*1c80*/  LEA R4, P1, R12.reuse, UR4, 0x1 ;  /* 0x000000040c047c11 */ /* 0x040fe4000f8208ff */
[----:B------:R-:W-:Y:S02]  /*1c90*/  IADD3.X R89, R93, R2, R11, P2, P3 ;  /* 0x000000025d597210 */ /* 0x000fe400017e640b */
[----:B------:R-:W-:Y:S02]  /*1ca0*/  LEA.HI.X R5, R12, UR5, R3, 0x1, P1 ;  /* 0x000000050c057c11 */ /* 0x000fe400088f0c03 */
[----:B------:R-:W-:Y:S02]  /*1cb0*/  ISETP.GT.AND P1, PT, R0, RZ, P4 ;  /* 0x000000ff0000720c */ /* 0x000fe40002724270 */
[----:B------:R-:W-:-:S04]  /*1cc0*/  LEA R2, P2, R88, UR10, 0x1 ;  /* 0x0000000a58027c11 */ /* 0x000fc8000f8408ff */
[----:B------:R-:W-:Y:S01]  /*1cd0*/  LEA.HI.X R3, R88, UR11, R89, 0x1, P2 ;  /* 0x0000000b58037c11 */ /* 0x000fe200090f0c59 */
[----:B--2---:R-:W-:-:S05]  /*1ce0*/  HADD2.F32 R99, -RZ, R13.H0_H0 ;  /* 0x2000000dff637230 */ /* 0x004fca0000004100 */
[----:B------:R-:W-:-:S04]  /*1cf0*/  FMUL R99, R99, R22 ;  /* 0x0000001663637220 */ /* 0x000fc80000400000 */
[----:B------:R-:W-:Y:S01]  /*1d00*/  FFMA R99, R56, R16, R99 ;  /* 0x0000001038637223 */ /* 0x000fe20000000063 */
[----:B------:R-:W-:-:S04]  /*1d10*/  PRMT R56, R13, 0x7610, R56 ;  /* 0x000076100d387816 */ /* 0x000fc80000000038 */
[----:B------:R-:W-:-:S05]  /*1d20*/  F2FP.F16.F32.PACK_AB R99, RZ, R99 ;  /* 0x00000063ff63723e */ /* 0x000fca00000000ff */
[----:B------:R0:W-:Y:S01]  /*1d30*/  @P0 STG.E.U16 desc[UR12][R4.64], R99 ;  /* 0x0000006304000986 */ /* 0x0001e2000c10150c */
[----:B------:R-:W-:Y:S05]  /*1d40*/  @!P1 BRA `(.L_x_24) ;  /* 0x0000000000049947 */ /* 0x000fea0003800000 */
[----:B------:R1:W5:Y:S02]  /*1d50*/  LDG.E.LTC128B.U16 R56, desc[UR12][R2.64+0x2] ;  /* 0x0000020c02387981 */ /* 0x000364000c1e1520 */
.L_x_24:
[----:B------:R-:W-:Y:S05]  /*1d60*/  BSYNC B0 ;  /* 0x0000000000007941 */ /* 0x000fea0003800000 */
.L_x_23:
[----:B------:R-:W-:Y:S01]  /*1d70*/  USHF.L.U32 UR4, UR8, 0x3, URZ ;  /* 0x0000000308047899 */ /* 0x000fe2000800063f */
[----:B-----5:R-:W-:Y:S01]  /*1d80*/  HADD2.F32 R13, -RZ, R56.H0_H0 ;  /* 0x20000038ff0d7230 */ /* 0x020fe20000004100 */
[----:B------:R-:W-:Y:S01]  /*1d90*/  USHF.L.U64.HI UR5, UR8, 0x3, UR9 ;  /* 0x0000000308057899 */ /* 0x000fe20008010209 */
[----:B------:R-:W-:-:S03]  /*1da0*/  ISETP.GT.AND P0, PT, R0, 0x8, P6 ;  /* 0x000000080000780c */ /* 0x000fc60003704270 */
[----:B------:R-:W-:Y:S02]  /*1db0*/  IMAD.U32 R88, RZ, RZ, UR4 ;  /* 0x00000004ff587e24 */ /* 0x000fe4000f8e00ff */
[----:B------:R-:W-:Y:S01]  /*1dc0*/  FMUL R100, R13, R22 ;  /* 0x000000160d647220 */ /* 0x000fe20000400000 */
[----:B------:R-:W-:-:S03]  /*1dd0*/  IMAD.U32 R89, RZ, RZ, UR5 ;  /* 0x00000005ff597e24 */ /* 0x000fc6000f8e00ff */
[----:B------:R-:W-:Y:S01]  /*1de0*/  FFMA R100, R57, R16, R100 ;  /* 0x0000001039647223 */ /* 0x000fe20000000064 */
[----:B------:R-:W-:-:S04]  /*1df0*/  IMAD.WIDE.U32 R12, R90, UR8, R88 ;  /* 0x000000085a0c7c25 */ /* 0x000fc8000f8e0058 */
[----:B------:R-:W-:Y:S01]  /*1e00*/  IMAD.IADD R97, R97, 0x1, R13 ;  /* 0x0000000161617824 */ /* 0x000fe200078e020d */
[----:B------:R-:W-:Y:S02]  /*1e10*/  IADD3 R13, P2, R8, R12, RZ ;  /* 0x0000000c080d7210 */ /* 0x000fe40007f5e0ff */
[----:B------:R-:W-:-:S03]  /*1e20*/  F2FP.F16.F32.PACK_AB R57, RZ, R100 ;  /* 0x00000064ff39723e */ /* 0x000fc600000000ff */
[----:B------:R-:W-:Y:S01]  /*1e30*/  IMAD.X R102, R97, 0x1, R7, P2 ;  /* 0x0000000161667824 */ /* 0x000fe200010e0607 */
[----:B------:R-:W-:Y:S02]  /*1e40*/  LEA R100, P2, R13, UR10, 0x1 ;  /* 0x0000000a0d647c11 */ /* 0x000fe4000f8408ff */
[----:B0-----:R-:W-:Y:S02]  /*1e50*/  PRMT R99, R57, 0x7610, R99 ;  /* 0x0000761039637816 */ /* 0x001fe40000000063 */
[----:B------:R-:W-:-:S03]  /*1e60*/  LEA.HI.X R101, R13, UR11, R102, 0x1, P2 ;  /* 0x0000000b0d657c11 */ /* 0x000fc600090f0c66 */
[----:B------:R0:W-:Y:S04]  /*1e70*/  @P1 STG.E.U16 desc[UR12][R4.64+0x2], R99 ;  /* 0x0000026304001986 */ /* 0x0001e8000c10150c */
[----:B------:R-:W2:Y:S01]  /*1e80*/  @P0 LDG.E.LTC128B.U16 R56, desc[UR12][R100.64] ;  /* 0x0000000c64380981 */ /* 0x000ea2000c1e1520 */
[----:B------:R-:W-:Y:S01]  /*1e90*/  IADD3 R12, P1, R18, R12, RZ ;  /* 0x0000000c120c7210 */ /* 0x000fe20007f3e0ff */
[----:B------:R-:W-:Y:S04]  /*1ea0*/  BSSY B0, `(.L_x_25) ;  /* 0x0000014000007945 */ /* 0x000fe80003800000 */
[----:B------:R-:W-:-:S02]  /*1eb0*/  IMAD.X R13, R97, 0x1, R21, P1 ;  /* 0x00000001610d7824 */ /* 0x000fc400008e0615 */
[C---:B------:R-:W-:Y:S01]  /*1ec0*/  IMAD.SHL.U32 R97, R15.reuse, 0x2, RZ ;  /* 0x000000020f617824 */ /* 0x040fe200078e00ff */
[----:B0-----:R-:W-:Y:S01]  /*1ed0*/  SHF.L.U64.HI R99, R15, 0x1, R14 ;  /* 0x000000010f637819 */ /* 0x001fe2000001020e */
[----:B------:R-:W-:-:S03]  /*1ee0*/  IMAD.WIDE.U32 R12, R94, UR6, R12 ;  /* 0x000000065e0c7c25 */ /* 0x000fc6000f8e000c */
[----:B------:R-:W-:Y:S01]  /*1ef0*/  IADD3 R14, P1, R97, R4, RZ ;  /* 0x00000004610e7210 */ /* 0x000fe20007f3e0ff */
[----:B------:R-:W-:Y:S01]  /*1f00*/  IMAD.IADD R102, R96, 0x1, R13 ;  /* 0x0000000160667824 */ /* 0x000fe200078e020d */
[----:B------:R-:W-:-:S03]  /*1f10*/  IADD3 R13, P2, P3, R95, R12, R10 ;  /* 0x0000000c5f0d7210 */ /* 0x000fc60007b5e00a */
[----:B------:R-:W-:Y:S02]  /*1f20*/  IMAD.X R15, R99, 0x1, R5, P1 ;  /* 0x00000001630f7824 */ /* 0x000fe400008e0605 */
[----:B--2---:R-:W-:-:S05]  /*1f30*/  HADD2.F32 R57, -RZ, R56.H0_H0 ;  /* 0x20000038ff397230 */ /* 0x004fca0000004100 */
[----:B------:R-:W-:-:S04]  /*1f40*/  FMUL R57, R57, R22 ;  /* 0x0000001639397220 */ /* 0x000fc80000400000 */
[----:B------:R-:W-:Y:S01]  /*1f50*/  FFMA R57, R58, R16, R57 ;  /* 0x000000103a397223 */ /* 0x000fe20000000039 */
[----:B------:R-:W-:Y:S02]  /*1f60*/  IADD3.X R58, R93, R102, R11, P2, P3 ;  /* 0x000000665d3a7210 */ /* 0x000fe400017e640b */
[----:B------:R-:W-:Y:S02]  /*1f70*/  ISETP.GT.AND P2, PT, R0, 0x8, P4 ;  /* 0x000000080000780c */ /* 0x000fe40002744270 */
[----:B------:R-:W-:Y:S02]  /*1f80*/  F2FP.F16.F32.PACK_AB R57, RZ, R57 ;  /* 0x00000039ff39723e */ /* 0x000fe400000000ff */
[----:B------:R-:W-:-:S03]  /*1f90*/  LEA R12, P3, R13, UR10, 0x1 ;  /* 0x0000000a0d0c7c11 */ /* 0x000fc6000f8608ff */
[----:B------:R0:W-:Y:S01]  /*1fa0*/  @P0 STG.E.U16 desc[UR12][R14.64], R57 ;  /* 0x000000390e000986 */ /* 0x0001e2000c10150c */
[----:B------:R-:W-:-:S05]  /*1fb0*/  LEA.HI.X R13, R13, UR11, R58, 0x1, P3 ;  /* 0x0000000b0d0d7c11 */ /* 0x000fca00098f0c3a */
[----:B------:R-:W-:Y:S05]  /*1fc0*/  @!P2 BRA `(.L_x_26) ;  /* 0x000000000004a947 */ /* 0x000fea0003800000 */
[----:B------:R2:W5:Y:S02]  /*1fd0*/  LDG.E.LTC128B.U16 R56, desc[UR12][R12.64+0x2] ;  /* 0x0000020c0c387981 */ /* 0x000564000c1e1520 */
.L_x_26:
[----:B------:R-:W-:Y:S05]  /*1fe0*/  BSYNC B0 ;  /* 0x0000000000007941 */ /* 0x000fea0003800000 */
.L_x_25:
[----:B0----5:R-:W-:Y:S01]  /*1ff0*/  HADD2.F32 R57, -RZ, R56.H0_H0 ;  /* 0x20000038ff397230 */ /* 0x021fe20000004100 */
[----:B------:R-:W-:Y:S01]  /*2000*/  ISETP.GT.AND P4, PT, R17, 0x8, PT ;  /* 0x000000081100780c */ /* 0x000fe20003f84270 */
[----:B------:R-:W-:Y:S03]  /*2010*/  BSSY B0, `(.L_x_27) ;  /* 0x0000009000007945 */ /* 0x000fe60003800000 */
[----:B------:R-:W-:Y:S01]  /*2020*/  FMUL R58, R57, R22 ;  /* 0x00000016393a7220 */ /* 0x000fe20000400000 */
[----:B------:R-:W-:Y:S02]  /*2030*/  ISETP.GT.AND P0, PT, R0, RZ, P4 ;  /* 0x000000ff0000720c */ /* 0x000fe40002704270 */
[----:B------:R-:W-:Y:S01]  /*2040*/  P2R R100, PR, RZ, 0x10 ;  /* 0x00000010ff647803 */ /* 0x000fe20000000000 */
[----:B------:R-:W-:-:S05]  /*2050*/  FFMA R58, R59, R16, R58 ;  /* 0x000000103b3a7223 */ /* 0x000fca000000003a */
[----:B------:R-:W-:-:S05]  /*2060*/  F2FP.F16.F32.PACK_AB R58, RZ, R58 ;  /* 0x0000003aff3a723e */ /* 0x000fca00000000ff */
[----:B------:R0:W-:Y:S01]  /*2070*/  @P2 STG.E.U16 desc[UR12][R14.64+0x2], R58 ;  /* 0x0000023a0e002986 */ /* 0x0001e2000c10150c */
[----:B------:R-:W-:Y:S05]  /*2080*/  @!P0 BRA `(.L_x_28) ;  /* 0x0000000000048947 */ /* 0x000fea0003800000 */
[----:B------:R3:W5:Y:S02]  /*2090*/  LDG.E.LTC128B.U16 R56, desc[UR12][R2.64+0x10] ;  /* 0x0000100c02387981 */ /* 0x000764000c1e1520 */
.L_x_28:
[----:B------:R-:W-:Y:S05]  /*20a0*/  BSYNC B0 ;  /* 0x0000000000007941 */ /* 0x000fea0003800000 */
.L_x_27:
[----:B-----5:R-:W-:Y:S01]  /*20b0*/  HADD2.F32 R57, -RZ, R56.H0_H0 ;  /* 0x20000038ff397230 */ /* 0x020fe20000004100 */
        /* <DEDUP_REMOVED lines=10> */
.L_x_30:
[----:B------:R-:W-:Y:S05]  /*2160*/  BSYNC B0 ;  /* 0x0000000000007941 */ /* 0x000fea0003800000 */
.L_x_29:
[----:B----45:R-:W-:Y:S01]  /*2170*/  HADD2.F32 R57, -RZ, R56.H0_H0 ;  /* 0x20000038ff397230 */ /* 0x030fe20000004100 */
[----:B------:R-:W-:Y:S01]  /*2180*/  IADD3 R59, P0, R90, 0x40, RZ ;  /* 0x000000405a3b7810 */ /* 0x000fe20007f1e0ff */
[----:B------:R-:W-:Y:S03]  /*2190*/  BSSY B0, `(.L_x_31) ;  /* 0x000000c000007945 */ /* 0x000fe60003800000 */
[----:B0-----:R-:W-:Y:S01]  /*21a0*/  FMUL R58, R57, R22 ;  /* 0x00000016393a7220 */ /* 0x001fe20000400000 */
[----:B------:R-:W-:Y:S01]  /*21b0*/  IMAD.X R90, RZ, RZ, R91, P0 ;  /* 0x000000ffff5a7224 */ /* 0x000fe200000e065b */
[----:B------:R-:W-:Y:S02]  /*21c0*/  ISETP.GT.AND P0, PT, R0, 0x8, P4 ;  /* 0x000000080000780c */ /* 0x000fe40002704270 */
[----:B------:R-:W-:-:S05]  /*21d0*/  FFMA R58, R61, R16, R58 ;  /* 0x000000103d3a7223 */ /* 0x000fca000000003a */
[----:B------:R-:W-:-:S04]  /*21e0*/  F2FP.F16.F32.PACK_AB R58, RZ, R58 ;  /* 0x0000003aff3a723e */ /* 0x000fc800000000ff */
[----:B------:R-:W-:Y:S01]  /*21f0*/  PRMT R57, R58, 0x7610, R57 ;  /* 0x000076103a397816 */ /* 0x000fe20000000039 */
[----:B------:R-:W-:Y:S01]  /*2200*/  IMAD R58, R90, UR8, RZ ;  /* 0x000000085a3a7c24 */ /* 0x000fe2000f8e02ff */
[----:B------:R-:W-:-:S03]  /*2210*/  PRMT R90, R56, 0x7610, R90 ;  /* 0x00007610385a7816 */ /* 0x000fc6000000005a */
[----:B------:R0:W-:Y:S01]  /*2220*/  @P1 STG.E.U16 desc[UR12][R4.64+0x12], R57 ;  /* 0x0000123904001986 */ /* 0x0001e2000c10150c */
[----:B------:R-:W-:Y:S05]  /*2230*/  @!P0 BRA `(.L_x_32) ;  /* 0x0000000000048947 */ /* 0x000fea0003800000 */
[----:B------:R4:W5:Y:S02]  /*2240*/  LDG.E.LTC128B.U16 R90, desc[UR12][R12.64+0x10] ;  /* 0x0000100c0c5a7981 */ /* 0x000964000c1e1520 */
.L_x_32:
[----:B------:R-:W-:Y:S05]  /*2250*/  BSYNC B0 ;  /* 0x0000000000007941 */ /* 0x000fea0003800000 */
.L_x_31:
[----:B0----5:R-:W-:Y:S01]  /*2260*/  HADD2.F32 R57, -RZ, R90.H0_H0 ;  /* 0x2000005aff397230 */ /* 0x021fe20000004100 */
[----:B------:R-:W-:Y:S01]  /*2270*/  ISETP.GT.AND P1, PT, R0, 0x8, P3 ;  /* 0x000000080000780c */ /* 0x000fe20001f24270 */
[C---:B------:R-:W-:Y:S01]  /*2280*/  IMAD R19, R59.reuse, UR9, R58 ;  /* 0x000000093b137c24 */ /* 0x040fe2000f8e023a */
[----:B------:R-:W-:Y:S01]  /*2290*/  BSSY B0, `(.L_x_33) ;  /* 0x0000012000007945 */ /* 0x000fe20003800000 */
[----:B------:R-:W-:-:S04]  /*22a0*/  IMAD.WIDE.U32 R60, R59, UR8, R20 ;  /* 0x000000083b3c7c25 */ /* 0x000fc8000f8e0014 */
[----:B------:R-:W-:Y:S01]  /*22b0*/  FMUL R57, R57, R22 ;  /* 0x0000001639397220 */ /* 0x000fe20000400000 */
[----:B------:R-:W-:-:S03]  /*22c0*/  IMAD.IADD R61, R19, 0x1, R61 ;  /* 0x00000001133d7824 */ /* 0x000fc600078e023d */
[----:B------:R-:W-:Y:S01]  /*22d0*/  FFMA R62, R62, R16, R57 ;  /* 0x000000103e3e7223 */ /* 0x000fe20000000039 */
[----:B------:R-:W-:-:S04]  /*22e0*/  IMAD.WIDE.U32 R56, R59, UR8, R88 ;  /* 0x000000083b387c25 */ /* 0x000fc8000f8e0058 */
[----:B------:R-:W-:Y:S01]  /*22f0*/  F2FP.F16.F32.PACK_AB R62, RZ, R62 ;  /* 0x0000003eff3e723e */ /* 0x000fe200000000ff */
[----:B------:R-:W-:Y:S01]  /*2300*/  IMAD.IADD R89, R19, 0x1, R57 ;  /* 0x0000000113597824 */ /* 0x000fe200078e0239 */
[----:B------:R-:W-:Y:S01]  /*2310*/  IADD3 R20, P2, R18, R56, RZ ;  /* 0x0000003812147210 */ /* 0x000fe20007f5e0ff */
[----:B------:R-:W-:Y:S02]  /*2320*/  IMAD.WIDE.U32 R60, R94, UR6, R60 ;  /* 0x000000065e3c7c25 */ /* 0x000fe4000f8e003c */
[----:B------:R0:W-:Y:S02]  /*2330*/  @P0 STG.E.U16 desc[UR12][R14.64+0x10], R62 ;  /* 0x0000103e0e000986 */ /* 0x0001e4000c10150c */
[----:B------:R-:W-:Y:S01]  /*2340*/  IMAD.X R21, R89, 0x1, R21, P2 ;  /* 0x0000000159157824 */ /* 0x000fe200010e0615 */
[----:B------:R-:W-:Y:S01]  /*2350*/  IADD3 R58, P0, P2, R95, R60, R10 ;  /* 0x0000003c5f3a7210 */ /* 0x000fe20007a1e00a */
[----:B------:R-:W-:Y:S02]  /*2360*/  IMAD.IADD R91, R96, 0x1, R61 ;  /* 0x00000001605b7824 */ /* 0x000fe400078e023d */
[----:B------:R-:W-:-:S03]  /*2370*/  IMAD.WIDE.U32 R20, R94, UR6, R20 ;  /* 0x000000065e147c25 */ /* 0x000fc6000f8e0014 */
[----:B------:R-:W-:Y:S01]  /*2380*/  IADD3.X R91, R93, R91, R11, P0, P2 ;  /* 0x0000005b5d5b7210 */ /* 0x000fe200007e440b */
[----:B------:R-:W-:Y:S06]  /*2390*/  @!P1 BRA `(.L_x_34) ;  /* 0x0000000000049947 */ /* 0x000fec0003800000 */
[----:B------:R0:W5:Y:S02]  /*23a0*/  LDG.E.LTC128B.U16 R90, desc[UR12][R12.64+0x12] ;  /* 0x0000120c0c5a7981 */ /* 0x000164000c1e1520 */
.L_x_34:
[----:B------:R-:W-:Y:S05]  /*23b0*/  BSYNC B0 ;  /* 0x0000000000007941 */ /* 0x000fea0003800000 */
.L_x_33:
[----:B-----5:R-:W-:Y:S01]  /*23c0*/  HADD2.F32 R103, -RZ, R90.H0_H0 ;  /* 0x2000005aff677230 */ /* 0x020fe20000004100 */
[----:B------:R-:W-:Y:S01]  /*23d0*/  IADD3 R95, P0, P2, R95, R20, R10 ;  /* 0x000000145f5f7210 */ /* 0x000fe20007a1e00a */
[----:B------:R-:W-:Y:S01]  /*23e0*/  IMAD.IADD R10, R96, 0x1, R21 ;  /* 0x00000001600a7824 */ /* 0x000fe200078e0215 */
[C---:B------:R-:W-:Y:S01]  /*23f0*/  SHF.L.U64.HI R23, R92.reuse, 0x1, R23 ;  /* 0x000000015c177819 */ /* 0x040fe20000010217 */
[----:B------:R-:W-:Y:S02]  /*2400*/  IMAD.SHL.U32 R61, R92, 0x2, RZ ;  /* 0x000000025c3d7824 */ /* 0x000fe400078e00ff */
[----:B------:R-:W-:Y:S01]  /*2410*/  FMUL R18, R103, R22 ;  /* 0x0000001667127220 */ /* 0x000fe20000400000 */
[----:B------:R-:W-:Y:S01]  /*2420*/  ISETP.GT.AND P3, PT, R17, 0x10, PT ;  /* 0x000000101100780c */ /* 0x000fe20003f64270 */
[----:B------:R-:W-:Y:S01]  /*2430*/  BSSY B0, `(.L_x_35) ;  /* 0x000000b000007945 */ /* 0x000fe20003800000 */
[----:B------:R-:W-:Y:S01]  /*2440*/  IADD3.X R60, R93, R10, R11, P0, P2 ;  /* 0x0000000a5d3c7210 */ /* 0x000fe200007e440b */
[----:B------:R-:W-:Y:S01]  /*2450*/  FFMA R18, R63, R16, R18 ;  /* 0x000000103f127223 */ /* 0x000fe20000000012 */
[----:B------:R-:W-:-:S02]  /*2460*/  IADD3 R10, P0, P2, R61, R4, R97 ;  /* 0x000000043d0a7210 */ /* 0x000fc40007a1e061 */
[----:B------:R-:W-:Y:S02]  /*2470*/  P2R R88, PR, RZ, 0x8 ;  /* 0x00000008ff587803 */ /* 0x000fe40000000000 */
[----:B------:R-:W-:Y:S02]  /*2480*/  F2FP.F16.F32.PACK_AB R18, RZ, R18 ;  /* 0x00000012ff12723e */ /* 0x000fe400000000ff */
[----:B------:R-:W-:Y:S02]  /*2490*/  IADD3.X R11, R23, R5, R99, P0, P2 ;  /* 0x00000005170b7210 */ /* 0x000fe400007e4463 */
[----:B------:R-:W-:Y:S01]  /*24a0*/  ISETP.GT.AND P0, PT, R0, RZ, P3 ;  /* 0x000000ff0000720c */ /* 0x000fe20001f04270 */
[----:B------:R0:W-:-:S12]  /*24b0*/  @P1 STG.E.U16 desc[UR12][R14.64+0x12], R18 ;  /* 0x000012120e001986 */ /* 0x0001d8000c10150c */
[----:B0-----:R-:W-:Y:S05]  /*24c0*/  @!P0 BRA `(.L_x_36) ;  /* 0x0000000000048947 */ /* 0x001fea0003800000 */
[----:B------:R0:W5:Y:S02]  /*24d0*/  LDG.E.LTC128B.U16 R90, desc[UR12][R2.64+0x20] ;  /* 0x0000200c025a7981 */ /* 0x000164000c1e1520 */
.L_x_36:
[----:B------:R-:W-:Y:S05]  /*24e0*/  BSYNC B0 ;  /* 0x0000000000007941 */ /* 0x000fea0003800000 */
.L_x_35:
[----:B-----5:R-:W-:Y:S01]  /*24f0*/  HADD2.F32 R21, -RZ, R90.H0_H0 ;  /* 0x2000005aff157230 */ /* 0x020fe20000004100 */
[----:B------:R-:W-:Y:S01]  /*2500*/  ISETP.GT.AND P1, PT, R17, 0x11, PT ;  /* 0x000000111100780c */ /* 0x000fe20003f24270 */
[----:B------:R-:W-:Y:S03]  /*2510*/  BSSY B0, `(.L_x_37) ;  /* 0x0000009000007945 */ /* 0x000fe60003800000 */
[----:B------:R-:W-:-:S04]  /*2520*/  FMUL R21, R21, R22 ;  /* 0x0000001615157220 */ /* 0x000fc80000400000 */
[----:B------:R-:W-:Y:S01]  /*2530*/  FFMA R21, R64, R16, R21 ;  /* 0x0000001040157223 */ /* 0x000fe20000000015 */
[----:B------:R-:W-:-:S04]  /*2540*/  P2R R64, PR, RZ, 0x2 ;  /* 0x00000002ff407803 */ /* 0x000fc80000000000 */
[----:B------:R-:W-:-:S05]  /*2550*/  F2FP.F16.F32.PACK_AB R21, RZ, R21 ;  /* 0x00000015ff15723e */ /* 0x000fca00000000ff */
[----:B------:R0:W-:Y:S01]  /*2560*/  @P0 STG.E.U16 desc[UR12][R4.64+0x20], R21 ;  /* 0x0000201504000986 */ /* 0x0001e2000c10150c */
[----:B------:R-:W-:-:S13]  /*2570*/  ISETP.GT.AND P0, PT, R0, RZ, P1 ;  /* 0x000000ff0000720c */ /* 0x000fda0000f04270 */
[----:B0-----:R-:W-:Y:S05]  /*2580*/  @!P0 BRA `(.L_x_38) ;  /* 0x0000000000048947 */ /* 0x001fea0003800000 */
[----:B------:R0:W5:Y:S02]  /*2590*/  LDG.E.LTC128B.U16 R90, desc[UR12][R2.64+0x22] ;  /* 0x0000220c025a7981 */ /* 0x000164000c1e1520 */
.L_x_38:
[----:B------:R-:W-:Y:S05]  /*25a0*/  BSYNC B0 ;  /* 0x0000000000007941 */ /* 0x000fea0003800000 */
.L_x_37:
[----:B-----5:R-:W-:Y:S01]  /*25b0*/  HADD2.F32 R21, -RZ, R90.H0_H0 ;  /* 0x2000005aff157230 */ /* 0x020fe20000004100 */
[----:B------:R-:W-:Y:S04]  /*25c0*/  BSSY B0, `(.L_x_39) ;  /* 0x0000008000007945 */ /* 0x000fe80003800000 */
[----:B------:R-:W-:-:S04]  /*25d0*/  FMUL R18, R21, R22 ;  /* 0x0000001615127220 */ /* 0x000fc80000400000 */
[----:B------:R-:W-:-:S05]  /*25e0*/  FFMA R18, R65, R16, R18 ;  /* 0x0000001041127223 */ /* 0x000fca0000000012 */
[----:B------:R-:W-:-:S05]  /*25f0*/  F2FP.F16.F32.PACK_AB R18, RZ, R18 ;  /* 0x00000012ff12723e */ /* 0x000fca00000000ff */
[----:B------:R0:W-:Y:S01]  /*2600*/  @P0 STG.E.U16 desc[UR12][R4.64+0x22], R18 ;  /* 0x0000221204000986 */ /* 0x0001e2000c10150c */
[----:B------:R-:W-:-:S13]  /*2610*/  ISETP.GT.AND P0, PT, R0, 0x8, P3 ;  /* 0x000000080000780c */ /* 0x000fda0001f04270 */
[----:B0-----:R-:W-:Y:S05]  /*2620*/  @!P0 BRA `(.L_x_40) ;  /* 0x0000000000048947 */ /* 0x001fea0003800000 */
[----:B------:R0:W5:Y:S02]  /*2630*/  LDG.E.LTC128B.U16 R90, desc[UR12][R12.64+0x20] ;  /* 0x0000200c0c5a7981 */ /* 0x000164000c1e1520 */
.L_x_40:
[----:B------:R-:W-:Y:S05]  /*2640*/  BSYNC B0 ;  /* 0x0000000000007941 */ /* 0x000fea0003800000 */
.L_x_39:
        /* <DEDUP_REMOVED lines=9> */
.L_x_42:
[----:B------:R-:W-:Y:S05]  /*26e0*/  BSYNC B0 ;  /* 0x0000000000007941 */ /* 0x000fea0003800000 */
.L_x_41:
[----:B-----5:R-:W-:Y:S01]  /*26f0*/  HADD2.F32 R9, -RZ, R90.H0_H0 ;  /* 0x2000005aff097230 */ /* 0x020fe20000004100 */
[----:B------:R-:W-:Y:S01]  /*2700*/  ISETP.GT.AND P2, PT, R17, 0x18, PT ;  /* 0x000000181100780c */ /* 0x000fe20003f44270 */
[----:B------:R-:W-:Y:S01]  /*2710*/  IMAD.WIDE.U32 R62, R59, UR8, R6 ;  /* 0x000000083b3e7c25 */ /* 0x000fe2000f8e0006 */
[----:B------:R-:W-:Y:S03]  /*2720*/  BSSY B0, `(.L_x_43) ;  /* 0x0000015000007945 */ /* 0x000fe60003800000 */
[----:B------:R-:W-:Y:S01]  /*2730*/  FMUL R18, R9, R22 ;  /* 0x0000001609127220 */ /* 0x000fe20000400000 */
[----:B------:R-:W-:-:S03]  /*2740*/  IMAD.IADD R19, R63, 0x1, R19 ;  /* 0x000000013f137824 */ /* 0x000fc600078e0213 */
[----:B------:R-:W-:-:S05]  /*2750*/  FFMA R18, R67, R16, R18 ;  /* 0x0000001043127223 */ /* 0x000fca0000000012 */
[----:B------:R-:W-:-:S04]  /*2760*/  F2FP.F16.F32.PACK_AB R18, RZ, R18 ;  /* 0x00000012ff12723e */ /* 0x000fc800000000ff */
[----:B------:R-:W-:-:S05]  /*2770*/  PRMT R21, R18, 0x7610, R21 ;  /* 0x0000761012157816 */ /* 0x000fca0000000015 */
[----:B------:R1:W-:Y:S01]  /*2780*/  @P0 STG.E.U16 desc[UR12][R14.64+0x22], R21 ;  /* 0x000022150e000986 */ /* 0x0003e2000c10150c */
[----:B------:R-:W-:-:S04]  /*2790*/  LEA R20, P0, R62, UR10, 0x1 ;  /* 0x0000000a3e147c11 */ /* 0x000fc8000f8008ff */
[----:B-1----:R-:W-:Y:S02]  /*27a0*/  LEA.HI.X R21, R62, UR11, R19, 0x1, P0 ;  /* 0x0000000b3e157c11 */ /* 0x002fe400080f0c13 */
[----:B------:R-:W-:-:S04]  /*27b0*/  LEA R18, P0, R58, UR10, 0x1 ;  /* 0x0000000a3a127c11 */ /* 0x000fc8000f8008ff */
[----:B------:R-:W-:Y:S02]  /*27c0*/  LEA.HI.X R19, R58, UR11, R91, 0x1, P0 ;  /* 0x0000000b3a137c11 */ /* 0x000fe400080f0c5b */
[----:B------:R-:W-:-:S05]  /*27d0*/  IADD3 R9, P0, R8, R56, RZ ;  /* 0x0000003808097210 */ /* 0x000fca0007f1e0ff */
[----:B------:R-:W-:Y:S01]  /*27e0*/  IMAD.X R6, R89, 0x1, R7, P0 ;  /* 0x0000000159067824 */ /* 0x000fe200000e0607 */
[----:B------:R-:W-:-:S04]  /*27f0*/  LEA R8, P0, R9, UR10, 0x1 ;  /* 0x0000000a09087c11 */ /* 0x000fc8000f8008ff */
[----:B------:R-:W-:Y:S02]  /*2800*/  LEA.HI.X R9, R9, UR11, R6, 0x1, P0 ;  /* 0x0000000b09097c11 */ /* 0x000fe400080f0c06 */
[----:B------:R-:W-:-:S04]  /*2810*/  LEA R6, P0, R95, UR10, 0x1 ;  /* 0x0000000a5f067c11 */ /* 0x000fc8000f8008ff */
[----:B------:R-:W-:Y:S02]  /*2820*/  LEA.HI.X R7, R95, UR11, R60, 0x1, P0 ;  /* 0x0000000b5f077c11 */ /* 0x000fe400080f0c3c */
[----:B------:R-:W-:Y:S02]  /*2830*/  ISETP.GT.AND P0, PT, R0, RZ, P2 ;  /* 0x000000ff0000720c */ /* 0x000fe40001704270 */
[----:B------:R-:W-:-:S11]  /*2840*/  P2R R60, PR, RZ, 0x4 ;  /* 0x00000004ff3c7803 */ /* 0x000fd60000000000 */
[----:B------:R-:W-:Y:S05]  /*2850*/  @!P0 BRA `(.L_x_44) ;  /* 0x0000000000048947 */ /* 0x000fea0003800000 */
[----:B------:R1:W5:Y:S02]  /*2860*/  LDG.E.LTC128B.U16 R90, desc[UR12][R2.64+0x30] ;  /* 0x0000300c025a7981 */ /* 0x000364000c1e1520 */
.L_x_44:
[----:B------:R-:W-:Y:S05]  /*2870*/  BSYNC B0 ;  /* 0x0000000000007941 */ /* 0x000fea0003800000 */
.L_x_43:
[----:B-----5:R-:W-:Y:S01]  /*2880*/  HADD2.F32 R57, -RZ, R90.H0_H0 ;  /* 0x2000005aff397230 */ /* 0x020fe20000004100 */
[----:B------:R-:W-:Y:S01]  /*2890*/  ISETP.GT.AND P1, PT, R17, 0x19, PT ;  /* 0x000000191100780c */ /* 0x000fe20003f24270 */
[----:B------:R-:W-:Y:S03]  /*28a0*/  BSSY B0, `(.L_x_45) ;  /* 0x0000009000007945 */ /* 0x000fe60003800000 */
[----:B------:R-:W-:Y:S01]  /*28b0*/  FMUL R57, R57, R22 ;  /* 0x0000001639397220 */ /* 0x000fe20000400000 */
[----:B------:R-:W-:-:S03]  /*28c0*/  P2R R67, PR, RZ, 0x2 ;  /* 0x00000002ff437803 */ /* 0x000fc60000000000 */
[----:B------:R-:W-:-:S05]  /*28d0*/  FFMA R57, R68, R16, R57 ;  /* 0x0000001044397223 */ /* 0x000fca0000000039 */
[----:B------:R-:W-:-:S05]  /*28e0*/  F2FP.F16.F32.PACK_AB R57, RZ, R57 ;  /* 0x00000039ff39723e */ /* 0x000fca00000000ff */
[----:B------:R0:W-:Y:S01]  /*28f0*/  @P0 STG.E.U16 desc[UR12][R4.64+0x30], R57 ;  /* 0x0000303904000986 */ /* 0x0001e2000c10150c */
[----:B------:R-:W-:-:S13]  /*2900*/  ISETP.GT.AND P0, PT, R0, RZ, P1 ;  /* 0x000000ff0000720c */ /* 0x000fda0000f04270 */
[----:B0-----:R-:W-:Y:S05]  /*2910*/  @!P0 BRA `(.L_x_46) ;  /* 0x0000000000048947 */ /* 0x001fea0003800000 */
[----:B------:R0:W5:Y:S02]  /*2920*/  LDG.E.LTC128B.U16 R90, desc[UR12][R2.64+0x32] ;  /* 0x0000320c025a7981 */ /* 0x000164000c1e1520 */
.L_x_46:
[----:B------:R-:W-:Y:S05]  /*2930*/  BSYNC B0 ;  /* 0x0000000000007941 */ /* 0x000fea0003800000 */
.L_x_45:
        /* <DEDUP_REMOVED lines=9> */
.L_x_48:
[----:B------:R-:W-:Y:S05]  /*29d0*/  BSYNC B0 ;  /* 0x0000000000007941 */ /* 0x000fea0003800000 */
.L_x_47:
        /* <DEDUP_REMOVED lines=9> */
.L_x_50:
[----:B------:R-:W-:Y:S05]  /*2a70*/  BSYNC B0 ;  /* 0x0000000000007941 */ /* 0x000fea0003800000 */
.L_x_49:
        /* <DEDUP_REMOVED lines=11> */
.L_x_52:
[----:B------:R-:W-:Y:S05]  /*2b30*/  BSYNC B0 ;  /* 0x0000000000007941 */ /* 0x000fea0003800000 */
.L_x_51:
        /* <DEDUP_REMOVED lines=11> */
.L_x_54:
[----:B------:R-:W-:Y:S05]  /*2bf0*/  BSYNC B0 ;  /* 0x0000000000007941 */ /* 0x000fea0003800000 */
.L_x_53:
        /* <DEDUP_REMOVED lines=9> */
.L_x_56:
[----:B------:R-:W-:Y:S05]  /*2c90*/  BSYNC B0 ;  /* 0x0000000000007941 */ /* 0x000fea0003800000 */
.L_x_55:
        /* <DEDUP_REMOVED lines=9> */
.L_x_58:
[----:B------:R-:W-:Y:S05]  /*2d30*/  BSYNC B0 ;  /* 0x0000000000007941 */ /* 0x000fea0003800000 */
.L_x_57:
[----:B-----5:R-:W-:Y:S01]  /*2d40*/  HADD2.F32 R57, -RZ, R90.H0_H0 ;  /* 0x2000005aff397230 */ /* 0x020fe20000004100 */
[----:B------:R-:W-:Y:S01]  /*2d50*/  ISETP.GT.AND P5, PT, R17, 0x28, PT ;  /* 0x000000281100780c */ /* 0x000fe20003fa4270 */
[----:B------:R-:W-:Y:S03]  /*2d60*/  BSSY B0, `(.L_x_59) ;  /* 0x0000009000007945 */ /* 0x000fe60003800000 */
[----:B------:R-:W-:-:S04]  /*2d70*/  FMUL R56, R57, R22 ;  /* 0x0000001639387220 */ /* 0x000fc80000400000 */
[----:B------:R-:W-:-:S05]  /*2d80*/  FFMA R56, R75, R16, R56 ;  /* 0x000000104b387223 */ /* 0x000fca0000000038 */
[----:B------:R-:W-:-:S05]  /*2d90*/  F2FP.F16.F32.PACK_AB R56, RZ, R56 ;  /* 0x00000038ff38723e */ /* 0x000fca00000000ff */
[----:B------:R1:W-:Y:S01]  /*2da0*/  @P0 STG.E.U16 desc[UR12][R14.64+0x42], R56 ;  /* 0x000042380e000986 */ /* 0x0003e2000c10150c */
[----:B------:R-:W-:Y:S02]  /*2db0*/  ISETP.GT.AND P0, PT, R0, RZ, P5 ;  /* 0x000000ff0000720c */ /* 0x000fe40002f04270 */
[----:B-1----:R-:W-:-:S11]  /*2dc0*/  P2R R56, PR, RZ, 0x20 ;  /* 0x00000020ff387803 */ /* 0x002fd60000000000 */
[----:B------:R-:W-:Y:S05]  /*2dd0*/  @!P0 BRA `(.L_x_60) ;  /* 0x0000000000048947 */ /* 0x000fea0003800000 */
[----:B------:R1:W5:Y:S02]  /*2de0*/  LDG.E.LTC128B.U16 R90, desc[UR12][R2.64+0x50] ;  /* 0x0000500c025a7981 */ /* 0x000364000c1e1520 */
.L_x_60:
[----:B------:R-:W-:Y:S05]  /*2df0*/  BSYNC B0 ;  /* 0x0000000000007941 */ /* 0x000fea0003800000 */
.L_x_59:
        /* <DEDUP_REMOVED lines=11> */
.L_x_62:
[----:B------:R-:W-:Y:S05]  /*2eb0*/  BSYNC B0 ;  /* 0x0000000000007941 */ /* 0x000fea0003800000 */
.L_x_61:
        /* <DEDUP_REMOVED lines=9> */
.L_x_64:
[----:B------:R-:W-:Y:S05]  /*2f50*/  BSYNC B0 ;  /* 0x0000000000007941 */ /* 0x000fea0003800000 */
.L_x_63:
        /* <DEDUP_REMOVED lines=9> */
.L_x_66:
[----:B------:R-:W-:Y:S05]  /*2ff0*/  BSYNC B0 ;  /* 0x0000000000007941 */ /* 0x000fea0003800000 */
.L_x_65:
[----:B-----5:R-:W-:Y:S01]  /*3000*/  HADD2.F32 R57, -RZ, R90.H0_H0 ;  /* 0x2000005aff397230 */ /* 0x020fe20000004100 */
[----:B------:R-:W-:Y:S01]  /*3010*/  ISETP.GT.AND P3, PT, R17, 0x30, PT ;  /* 0x000000301100780c */ /* 0x000fe20003f64270 */
[----:B------:R-:W-:Y:S03]  /*3020*/  BSSY B0, `(.L_x_67) ;  /* 0x0000008000007945 */ /* 0x000fe60003800000 */
[----:B------:R-:W-:-:S04]  /*3030*/  FMUL R56, R57, R22 ;  /* 0x0000001639387220 */ /* 0x000fc80000400000 */
[----:B------:R-:W-:-:S05]  /*3040*/  FFMA R56, R79, R16, R56 ;  /* 0x000000104f387223 */ /* 0x000fca0000000038 */
[----:B------:R-:W-:-:S05]  /*3050*/  F2FP.F16.F32.PACK_AB R56, RZ, R56 ;  /* 0x00000038ff38723e */ /* 0x000fca00000000ff */
[----:B------:R0:W-:Y:S01]  /*3060*/  @P0 STG.E.U16 desc[UR12][R14.64+0x52], R56 ;  /* 0x000052380e000986 */ /* 0x0001e2000c10150c */
[----:B------:R-:W-:-:S13]  /*3070*/  ISETP.GT.AND P0, PT, R0, RZ, P3 ;  /* 0x000000ff0000720c */ /* 0x000fda0001f04270 */
[----:B0-----:R-:W-:Y:S05]  /*3080*/  @!P0 BRA `(.L_x_68) ;  /* 0x0000000000048947 */ /* 0x001fea0003800000 */
[----:B------:R0:W5:Y:S02]  /*3090*/  LDG.E.LTC128B.U16 R90, desc[UR12][R2.64+0x60] ;  /* 0x0000600c025a7981 */ /* 0x000164000c1e1520 */
.L_x_68:
[----:B------:R-:W-:Y:S05]  /*30a0*/  BSYNC B0 ;  /* 0x0000000000007941 */ /* 0x000fea0003800000 */
.L_x_67:
        /* <DEDUP_REMOVED lines=10> */
.L_x_70:
[----:B------:R-:W-:Y:S05]  /*3150*/  BSYNC B0 ;  /* 0x0000000000007941 */ /* 0x000fea0003800000 */
.L_x_69:
        /* <DEDUP_REMOVED lines=9> */
.L_x_72:
[----:B------:R-:W-:Y:S05]  /*31f0*/  BSYNC B0 ;  /* 0x0000000000007941 */ /* 0x000fea0003800000 */
.L_x_71:
        /* <DEDUP_REMOVED lines=9> */
.L_x_74:
[----:B------:R-:W-:Y:S05]  /*3290*/  BSYNC B0 ;  /* 0x0000000000007941 */ /* 0x000fea0003800000 */
.L_x_73:
        /* <DEDUP_REMOVED lines=10> */
.L_x_76:
[----:B------:R-:W-:Y:S05]  /*3340*/  BSYNC B0 ;  /* 0x0000000000007941 */ /* 0x000fea0003800000 */
.L_x_75:
[----:B-----5:R-:W-:Y:S01]  /*3350*/  HADD2.F32 R57, -RZ, R90.H0_H0 ;  /* 0x2000005aff397230 */ /* 0x020fe20000004100 */
[----:B------:R-:W-:Y:S04]  /*3360*/  BSSY B0, `(.L_x_77) ;  /* 0x000000f000007945 */ /* 0x000fe80003800000 */
[----:B------:R-:W-:-:S04]  /*3370*/  FMUL R57, R57, R22 ;  /* 0x0000001639397220 */ /* 0x000fc80000400000 */
[----:B------:R-:W-:-:S05]  /*3380*/  FFMA R57, R84, R16, R57 ;  /* 0x0000001054397223 */ /* 0x000fca0000000039 */
[----:B------:R-:W-:-:S05]  /*3390*/  F2FP.F16.F32.PACK_AB R57, RZ, R57 ;  /* 0x00000039ff39723e */ /* 0x000fca00000000ff */
[----:B------:R1:W-:Y:S01]  /*33a0*/  @P0 STG.E.U16 desc[UR12][R4.64+0x70], R57 ;  /* 0x0000703904000986 */ /* 0x0003e2000c10150c */
[----:B------:R-:W-:-:S05]  /*33b0*/  IADD3 R58, P0, R61, R14, RZ ;  /* 0x0000000e3d3a7210 */ /* 0x000fca0007f1e0ff */
[----:B------:R-:W-:Y:S01]  /*33c0*/  IMAD.X R59, R23, 0x1, R15, P0 ;  /* 0x00000001173b7824 */ /* 0x000fe200000e060f */
[----:B------:R-:W-:-:S05]  /*33d0*/  IADD3 R62, P0, R61, R14, RZ ;  /* 0x0000000e3d3e7210 */ /* 0x000fca0007f1e0ff */
[----:B------:R-:W-:Y:S01]  /*33e0*/  IMAD.X R63, R23, 0x1, R15, P0 ;  /* 0x00000001173f7824 */ /* 0x000fe200000e060f */
[----:B------:R-:W-:-:S05]  /*33f0*/  IADD3 R56, P0, R61, R4, RZ ;  /* 0x000000043d387210 */ /* 0x000fca0007f1e0ff */
[----:B-1----:R-:W-:Y:S01]  /*3400*/  IMAD.X R57, R23, 0x1, R5, P0 ;  /* 0x0000000117397824 */ /* 0x002fe200000e0605 */
[----:B------:R-:W-:-:S04]  /*3410*/  ISETP.GT.AND P0, PT, R17, 0x39, PT ;  /* 0x000000391100780c */ /* 0x000fc80003f04270 */
[----:B------:R-:W-:-:S13]  /*3420*/  ISETP.GT.AND P4, PT, R0, RZ, P0 ;  /* 0x000000ff0000720c */ /* 0x000fda0000784270 */
[----:B------:R-:W-:Y:S05]  /*3430*/  @!P4 BRA `(.L_x_78) ;  /* 0x000000000004c947 */ /* 0x000fea0003800000 */
[----:B------:R1:W5:Y:S02]  /*3440*/  LDG.E.LTC128B.U16 R90, desc[UR12][R2.64+0x72] ;  /* 0x0000720c025a7981 */ /* 0x000364000c1e1520 */
.L_x_78:
[----:B------:R-:W-:Y:S05]  /*3450*/  BSYNC B0 ;  /* 0x0000000000007941 */ /* 0x000fea0003800000 */
.L_x_77:
[----:B01-3-5:R-:W-:Y:S01]  /*3460*/  HADD2.F32 R3, -RZ, R90.H0_H0 ;  /* 0x2000005aff037230 */ /* 0x02bfe20000004100 */
        /* <DEDUP_REMOVED lines=8> */
.L_x_80:
[----:B------:R-:W-:Y:S05]  /*34f0*/  BSYNC B0 ;  /* 0x0000000000007941 */ /* 0x000fea0003800000 */
.L_x_79:
[----:B-----5:R-:W-:Y:S01]  /*3500*/  HADD2.F32 R3, -RZ, R90.H0_H0 ;  /* 0x2000005aff037230 */ /* 0x020fe20000004100 */
[----:B------:R-:W-:Y:S04]  /*3510*/  BSSY B0, `(.L_x_81) ;  /* 0x0000008000007945 */ /* 0x000fe80003800000 */
[----:B------:R-:W-:-:S04]  /*3520*/  FMUL R3, R3, R22 ;  /* 0x0000001603037220 */ /* 0x000fc80000400000 */
[----:B------:R-:W-:-:S05]  /*3530*/  FFMA R3, R86, R16, R3 ;  /* 0x0000001056037223 */ /* 0x000fca0000000003 */
[----:B------:R-:W-:-:S05]  /*3540*/  F2FP.F16.F32.PACK_AB R3, RZ, R3 ;  /* 0x00000003ff03723e */ /* 0x000fca00000000ff */
[----:B------:R1:W-:Y:S01]  /*3550*/  @P4 STG.E.U16 desc[UR12][R14.64+0x70], R3 ;  /* 0x000070030e004986 */ /* 0x0003e2000c10150c */
[----:B------:R-:W-:-:S13]  /*3560*/  ISETP.GT.AND P4, PT, R0, 0x8, P0 ;  /* 0x000000080000780c */ /* 0x000fda0000784270 */
[----:B-1----:R-:W-:Y:S05]  /*3570*/  @!P4 BRA `(.L_x_82) ;  /* 0x000000000004c947 */ /* 0x002fea0003800000 */
[----:B------:R1:W5:Y:S02]  /*3580*/  LDG.E.LTC128B.U16 R90, desc[UR12][R12.64+0x72] ;  /* 0x0000720c0c5a7981 */ /* 0x000364000c1e1520 */
.L_x_82:
[----:B------:R-:W-:Y:S05]  /*3590*/  BSYNC B0 ;  /* 0x0000000000007941 */ /* 0x000fea0003800000 */
.L_x_81:
[----:B-----5:R-:W-:-:S05]  /*35a0*/  HADD2.F32 R3, -RZ, R90.H0_H0 ;  /* 0x2000005aff037230 */ /* 0x020fca0000004100 */
[----:B------:R-:W-:-:S04]  /*35b0*/  FMUL R2, R3, R22 ;  /* 0x0000001603027220 */ /* 0x000fc80000400000 */
[----:B------:R-:W-:-:S05]  /*35c0*/  FFMA R2, R87, R16, R2 ;  /* 0x0000001057027223 */ /* 0x000fca0000000002 */
[----:B------:R-:W-:-:S05]  /*35d0*/  F2FP.F16.F32.PACK_AB R2, RZ, R2 ;  /* 0x00000002ff02723e */ /* 0x000fca00000000ff */
[----:B------:R3:W-:Y:S01]  /*35e0*/  @P4 STG.E.U16 desc[UR12][R14.64+0x72], R2 ;  /* 0x000072020e004986 */ /* 0x0007e2000c10150c */
[----:B------:R-:W-:-:S13]  /*35f0*/  ISETP.GT.AND P4, PT, R0, 0x40, P6 ;  /* 0x000000400000780c */ /* 0x000fda0003784270 */
[----:B------:R-:W2:Y:S01]  /*3600*/  @P4 LDG.E.LTC128B.U16 R90, desc[UR12][R20.64] ;  /* 0x0000000c145a4981 */ /* 0x000ea2000c1e1520 */
[----:B------:R-:W-:Y:S01]  /*3610*/  BSSY B0, `(.L_x_83) ;  /* 0x000000a000007945 */ /* 0x000fe20003800000 */
[----:B--2---:R-:W-:-:S05]  /*3620*/  HADD2.F32 R3, -RZ, R90.H0_H0 ;  /* 0x2000005aff037230 */ /* 0x004fca0000004100 */
[----:B------:R-:W-:-:S04]  /*3630*/  FMUL R3, R3, R22 ;  /* 0x0000001603037220 */ /* 0x000fc80000400000 */
[----:B------:R-:W-:-:S05]  /*3640*/  FFMA R3, R24, R16, R3 ;  /* 0x0000001018037223 */ /* 0x000fca0000000003 */
[----:B------:R-:W-:-:S05]  /*3650*/  F2FP.F16.F32.PACK_AB R3, RZ, R3 ;  /* 0x00000003ff03723e */ /* 0x000fca00000000ff */
[----:B------:R3:W-:Y:S01]  /*3660*/  @P4 STG.E.U16 desc[UR12][R56.64], R3 ;  /* 0x0000000338004986 */ /* 0x0007e2000c10150c */
[----:B------:R-:W-:-:S04]  /*3670*/  ISETP.NE.AND P4, PT, R98, RZ, PT ;  /* 0x000000ff6200720c */ /* 0x000fc80003f85270 */
[----:B------:R-:W-:-:S13]  /*3680*/  ISETP.GT.AND P4, PT, R0, 0x40, P4 ;  /* 0x000000400000780c */ /* 0x000fda0002784270 */
[----:B---3--:R-:W-:Y:S05]  /*3690*/  @!P4 BRA `(.L_x_84) ;  /* 0x000000000004c947 */ /* 0x008fea0003800000 */
[----:B------:R2:W5:Y:S02]  /*36a0*/  LDG.E.LTC128B.U16 R90, desc[UR12][R18.64+0x2] ;  /* 0x0000020c125a7981 */ /* 0x000564000c1e1520 */
.L_x_84:
[----:B------:R-:W-:Y:S05]  /*36b0*/  BSYNC B0 ;  /* 0x0000000000007941 */ /* 0x000fea0003800000 */
.L_x_83:
[----:B-----5:R-:W-:Y:S01]  /*36c0*/  HADD2.F32 R3, -RZ, R90.H0_H0 ;  /* 0x2000005aff037230 */ /* 0x020fe20000004100 */
[----:B------:R-:W-:Y:S01]  /*36d0*/  ISETP.GT.AND P6, PT, R0, 0x48, P6 ;  /* 0x000000480000780c */ /* 0x000fe200037c4270 */
[----:B------:R-:W-:Y:S03]  /*36e0*/  BSSY B0, `(.L_x_85) ;  /* 0x000000a000007945 */ /* 0x000fe60003800000 */
[----:B------:R-:W-:Y:S01]  /*36f0*/  FMUL R2, R3, R22 ;  /* 0x0000001603027220 */ /* 0x000fe20000400000 */
[----:B------:R-:W-:-:S03]  /*3700*/  @P4 IMAD.MOV.U32 R3, RZ, RZ, R57 ;  /* 0x000000ffff034224 */ /* 0x000fc600078e0039 */
[----:B------:R-:W-:-:S05]  /*3710*/  FFMA R2, R25, R16, R2 ;  /* 0x0000001019027223 */ /* 0x000fca0000000002 */
[----:B------:R-:W-:-:S04]  /*3720*/  F2FP.F16.F32.PACK_AB R2, RZ, R2 ;  /* 0x00000002ff02723e */ /* 0x000fc800000000ff */
[----:B------:R-:W-:Y:S01]  /*3730*/  PRMT R4, R2, 0x7610, R4 ;  /* 0x0000761002047816 */ /* 0x000fe20000000004 */
[----:B------:R-:W-:-:S05]  /*3740*/  @P4 IMAD.MOV.U32 R2, RZ, RZ, R56 ;  /* 0x000000ffff024224 */ /* 0x000fca00078e0038 */
[----:B------:R3:W-:Y:S01]  /*3750*/  @P4 STG.E.U16 desc[UR12][R2.64+0x2], R4 ;  /* 0x0000020402004986 */ /* 0x0007e2000c10150c */
[----:B------:R-:W-:Y:S05]  /*3760*/  @!P6 BRA `(.L_x_86) ;  /* 0x000000000004e947 */ /* 0x000fea0003800000 */
[----:B------:R0:W5:Y:S02]  /*3770*/  LDG.E.LTC128B.U16 R90, desc[UR12][R8.64] ;  /* 0x0000000c085a7981 */ /* 0x000164000c1e1520 */
.L_x_86:
[----:B------:R-:W-:Y:S05]  /*3780*/  BSYNC B0 ;  /* 0x0000000000007941 */ /* 0x000fea0003800000 */
.L_x_85:
[----:B---3-5:R-:W-:Y:S01]  /*3790*/  HADD2.F32 R3, -RZ, R90.H0_H0 ;  /* 0x2000005aff037230 */ /* 0x028fe20000004100 */
[----:B------:R-:W-:Y:S01]  /*37a0*/  ISETP.NE.AND P4, PT, R98, RZ, PT ;  /* 0x000000ff6200720c */ /* 0x000fe20003f85270 */
[----:B------:R-:W-:Y:S03]  /*37b0*/  BSSY B0, `(.L_x_87) ;  /* 0x0000008000007945 */ /* 0x000fe60003800000 */
[----:B------:R-:W-:Y:S01]  /*37c0*/  FMUL R3, R3, R22 ;  /* 0x0000001603037220 */ /* 0x000fe20000400000 */
[----:B------:R-:W-:-:S03]  /*37d0*/  ISETP.GT.AND P4, PT, R0, 0x48, P4 ;  /* 0x000000480000780c */ /* 0x000fc60002784270 */
[----:B------:R-:W-:-:S05]  /*37e0*/  FFMA R3, R26, R16, R3 ;  /* 0x000000101a037223 */ /* 0x000fca0000000003 */
[----:B------:R-:W-:-:S05]  /*37f0*/  F2FP.F16.F32.PACK_AB R3, RZ, R3 ;  /* 0x00000003ff03723e */ /* 0x000fca00000000ff */
[----:B------:R3:W-:Y:S01]  /*3800*/  @P6 STG.E.U16 desc[UR12][R58.64], R3 ;  /* 0x000000033a006986 */ /* 0x0007e2000c10150c */
[----:B------:R-:W-:Y:S05]  /*3810*/  @!P4 BRA `(.L_x_88) ;  /* 0x000000000004c947 */ /* 0x000fea0003800000 */
[----:B------:R0:W5:Y:S02]  /*3820*/  LDG.E.LTC128B.U16 R90, desc[UR12][R6.64+0x2] ;  /* 0x0000020c065a7981 */ /* 0x000164000c1e1520 */
.L_x_88:
[----:B------:R-:W-:Y:S05]  /*3830*/  BSYNC B0 ;  /* 0x0000000000007941 */ /* 0x000fea0003800000 */
.L_x_87:
[----:B---3-5:R-:W-:Y:S01]  /*3840*/  HADD2.F32 R3, -RZ, R90.H0_H0 ;  /* 0x2000005aff037230 */ /* 0x028fe20000004100 */
[----:B------:R-:W-:Y:S01]  /*3850*/  ISETP.NE.AND P6, PT, R100, RZ, PT ;  /* 0x000000ff6400720c */ /* 0x000fe20003fc5270 */
[----:B------:R-:W-:Y:S03]  /*3860*/  BSSY B0, `(.L_x_89) ;  /* 0x0000008000007945 */ /* 0x000fe60003800000 */
[----:B------:R-:W-:-:S04]  /*3870*/  FMUL R2, R3, R22 ;  /* 0x0000001603027220 */ /* 0x000fc80000400000 */
[----:B------:R-:W-:-:S05]  /*3880*/  FFMA R2, R27, R16, R2 ;  /* 0x000000101b027223 */ /* 0x000fca0000000002 */
[----:B------:R-:W-:-:S05]  /*3890*/  F2FP.F16.F32.PACK_AB R2, RZ, R2 ;  /* 0x00000002ff02723e */ /* 0x000fca00000000ff */
[----:B------:R3:W-:Y:S01]  /*38a0*/  @P4 STG.E.U16 desc[UR12][R62.64+0x2], R2 ;  /* 0x000002023e004986 */ /* 0x0007e2000c10150c */
[----:B------:R-:W-:-:S13]  /*38b0*/  ISETP.GT.AND P4, PT, R0, 0x40, P6 ;  /* 0x000000400000780c */ /* 0x000fda0003784270 */
[----:B---3--:R-:W-:Y:S05]  /*38c0*/  @!P4 BRA `(.L_x_90) ;  /* 0x000000000004c947 */ /* 0x008fea0003800000 */
[----:B------:R3:W5:Y:S02]  /*38d0*/  LDG.E.LTC128B.U16 R90, desc[UR12][R18.64+0x10] ;  /* 0x0000100c125a7981 */ /* 0x000764000c1e1520 */
.L_x_90:
[----:B------:R-:W-:Y:S05]  /*38e0*/  BSYNC B0 ;  /* 0x0000000000007941 */ /* 0x000fea0003800000 */
.L_x_89:
[----:B-----5:R-:W-:Y:S01]  /*38f0*/  HADD2.F32 R3, -RZ, R90.H0_H0 ;  /* 0x2000005aff037230 */ /* 0x020fe20000004100 */
[----:B------:R-:W-:Y:S01]  /*3900*/  ISETP.NE.AND P6, PT, R101, RZ, PT ;  /* 0x000000ff6500720c */ /* 0x000fe20003fc5270 */
[----:B------:R-:W-:Y:S01]  /*3910*/  @P4 IMAD.MOV.U32 R2, RZ, RZ, R56 ;  /* 0x000000ffff024224 */ /* 0x000fe200078e0038 */
[----:B------:R-:W-:Y:S02]  /*3920*/  BSSY B0, `(.L_x_91) ;  /* 0x000000a000007945 */ /* 0x000fe40003800000 */
[----:B------:R-:W-:-:S04]  /*3930*/  FMUL R3, R3, R22 ;  /* 0x0000001603037220 */ /* 0x000fc80000400000 */
[----:B------:R-:W-:-:S05]  /*3940*/  FFMA R3, R28, R16, R3 ;  /* 0x000000101c037223 */ /* 0x000fca0000000003 */
[----:B------:R-:W-:-:S04]  /*3950*/  F2FP.F16.F32.PACK_AB R3, RZ, R3 ;  /* 0x00000003ff03723e */ /* 0x000fc800000000ff */
[----:B------:R-:W-:Y:S01]  /*3960*/  PRMT R4, R3, 0x7610, R4 ;  /* 0x0000761003047816 */ /* 0x000fe20000000004 */
[----:B------:R-:W-:-:S05]  /*3970*/  @P4 IMAD.MOV.U32 R3, RZ, RZ, R57 ;  /* 0x000000ffff034224 */ /* 0x000fca00078e0039 */
[----:B------:R0:W-:Y:S01]  /*3980*/  @P4 STG.E.U16 desc[UR12][R2.64+0x10], R4 ;  /* 0x0000100402004986 */ /* 0x0001e2000c10150c */
[----:B------:R-:W-:-:S13]  /*3990*/  ISETP.GT.AND P4, PT, R0, 0x40, P6 ;  /* 0x000000400000780c */ /* 0x000fda0003784270 */
[----:B0-----:R-:W-:Y:S05]  /*39a0*/  @!P4 BRA `(.L_x_92) ;  /* 0x000000000004c947 */ /* 0x001fea0003800000 */
[----:B------:R0:W5:Y:S02]  /*39b0*/  LDG.E.LTC128B.U16 R90, desc[UR12][R18.64+0x12] ;  /* 0x0000120c125a7981 */ /* 0x000164000c1e1520 */
.L_x_92:
[----:B------:R-:W-:Y:S05]  /*39c0*/  BSYNC B0 ;  /* 0x0000000000007941 */ /* 0x000fea0003800000 */
.L_x_91:
[----:B-----5:R-:W-:Y:S01]  /*39d0*/  HADD2.F32 R3, -RZ, R90.H0_H0 ;  /* 0x2000005aff037230 */ /* 0x020fe20000004100 */
[----:B------:R-:W-:Y:S04]  /*39e0*/  BSSY B0, `(.L_x_93) ;  /* 0x000000c000007945 */ /* 0x000fe80003800000 */
[----:B------:R-:W-:Y:S01]  /*39f0*/  FMUL R2, R3, R22 ;  /* 0x0000001603027220 */ /* 0x000fe20000400000 */
[----:B------:R-:W-:-:S03]  /*3a00*/  @P4 IMAD.MOV.U32 R3, RZ, RZ, R57 ;  /* 0x000000ffff034224 */ /* 0x000fc600078e0039 */
[----:B------:R-:W-:-:S05]  /*3a10*/  FFMA R2, R29, R16, R2 ;  /* 0x000000101d027223 */ /* 0x000fca0000000002 */
[----:B------:R-:W-:-:S04]  /*3a20*/  F2FP.F16.F32.PACK_AB R2, RZ, R2 ;  /* 0x00000002ff02723e */ /* 0x000fc800000000ff */
[----:B------:R-:W-:Y:S01]  /*3a30*/  PRMT R4, R2, 0x7610, R4 ;  /* 0x0000761002047816 */ /* 0x000fe20000000004 */
[----:B------:R-:W-:-:S05]  /*3a40*/  @P4 IMAD.MOV.U32 R2, RZ, RZ, R56 ;  /* 0x000000ffff024224 */ /* 0x000fca00078e0038 */
[----:B------:R0:W-:Y:S01]  /*3a50*/  @P4 STG.E.U16 desc[UR12][R2.64+0x12], R4 ;  /* 0x0000120402004986 */ /* 0x0001e2000c10150c */
[----:B------:R-:W-:-:S04]  /*3a60*/  ISETP.NE.AND P4, PT, R100, RZ, PT ;  /* 0x000000ff6400720c */ /* 0x000fc80003f85270 */
[----:B------:R-:W-:-:S13]  /*3a70*/  ISETP.GT.AND P4, PT, R0, 0x48, P4 ;  /* 0x000000480000780c */ /* 0x000fda0002784270 */
[----:B0-----:R-:W-:Y:S05]  /*3a80*/  @!P4 BRA `(.L_x_94) ;  /* 0x000000000004c947 */ /* 0x001fea0003800000 */
[----:B------:R0:W5:Y:S02]  /*3a90*/  LDG.E.LTC128B.U16 R90, desc[UR12][R6.64+0x10] ;  /* 0x0000100c065a7981 */ /* 0x000164000c1e1520 */
.L_x_94:
[----:B------:R-:W-:Y:S05]  /*3aa0*/  BSYNC B0 ;  /* 0x0000000000007941 */ /* 0x000fea0003800000 */
.L_x_93:
        /* <DEDUP_REMOVED lines=9> */
.L_x_96:
[----:B------:R-:W-:Y:S05]  /*3b40*/  BSYNC B0 ;  /* 0x0000000000007941 */ /* 0x000fea0003800000 */
.L_x_95:
[----:B-----5:R-:W-:Y:S01]  /*3b50*/  HADD2.F32 R3, -RZ, R90.H0_H0 ;  /* 0x2000005aff037230 */ /* 0x020fe20000004100 */
[----:B------:R-:W-:Y:S01]  /*3b60*/  ISETP.NE.AND P6, PT, R88, RZ, PT ;  /* 0x000000ff5800720c */ /* 0x000fe20003fc5270 */
        /* <DEDUP_REMOVED lines=11> */
.L_x_98:
[----:B------:R-:W-:Y:S05]  /*3c20*/  BSYNC B0 ;  /* 0x0000000000007941 */ /* 0x000fea0003800000 */
.L_x_97:
        /* <DEDUP_REMOVED lines=13> */
.L_x_100:
[----:B------:R-:W-:Y:S05]  /*3d00*/  BSYNC B0 ;  /* 0x0000000000007941 */ /* 0x000fea0003800000 */
.L_x_99:
        /* <DEDUP_REMOVED lines=13> */
.L_x_102:
[----:B------:R-:W-:Y:S05]  /*3de0*/  BSYNC B0 ;  /* 0x0000000000007941 */ /* 0x000fea0003800000 */
.L_x_101:
[----:B-----5:R-:W-:Y:S01]  /*3df0*/  HADD2.F32 R3, -RZ, R90.H0_H0 ;  /* 0x2000005aff037230 */ /* 0x020fe20000004100 */
[----:B------:R-:W-:Y:S01]  /*3e00*/  BSSY B0, `(.L_x_103) ;  /* 0x000000b000007945 */ /* 0x000fe20003800000 */
[----:B------:R-:W-:-:S03]  /*3e10*/  @P4 IMAD.MOV.U32 R2, RZ, RZ, R10 ;  /* 0x000000ffff024224 */ /* 0x000fc600078e000a */
        /* <DEDUP_REMOVED lines=9> */
.L_x_104:
[----:B------:R-:W-:Y:S05]  /*3eb0*/  BSYNC B0 ;  /* 0x0000000000007941 */ /* 0x000fea0003800000 */
.L_x_103:
        /* <DEDUP_REMOVED lines=13> */
.L_x_106:
[----:B------:R-:W-:Y:S05]  /*3f90*/  BSYNC B0 ;  /* 0x0000000000007941 */ /* 0x000fea0003800000 */
.L_x_105:
        /* <DEDUP_REMOVED lines=13> */
.L_x_108:
[----:B------:R-:W-:Y:S05]  /*4070*/  BSYNC B0 ;  /* 0x0000000000007941 */ /* 0x000fea0003800000 */
.L_x_107:
        /* <DEDUP_REMOVED lines=13> */
.L_x_110:
[----:B------:R-:W-:Y:S05]  /*4150*/  BSYNC B0 ;  /* 0x0000000000007941 */ /* 0x000fea0003800000 */
.L_x_109:
        /* <DEDUP_REMOVED lines=12> */
.L_x_112:
[----:B------:R-:W-:Y:S05]  /*4220*/  BSYNC B0 ;  /* 0x0000000000007941 */ /* 0x000fea0003800000 */
.L_x_111:
        /* <DEDUP_REMOVED lines=13> */
.L_x_114:
[----:B------:R-:W-:Y:S05]  /*4300*/  BSYNC B0 ;  /* 0x0000000000007941 */ /* 0x000fea0003800000 */
.L_x_113:
        /* <DEDUP_REMOVED lines=13> */
.L_x_116:
[----:B------:R-:W-:Y:S05]  /*43e0*/  BSYNC B0 ;  /* 0x0000000000007941 */ /* 0x000fea0003800000 */
.L_x_115:
        /* <DEDUP_REMOVED lines=13> */
.L_x_118:
[----:B------:R-:W-:Y:S05]  /*44c0*/  BSYNC B0 ;  /* 0x0000000000007941 */ /* 0x000fea0003800000 */
.L_x_117:
        /* <DEDUP_REMOVED lines=12> */
.L_x_120:
[----:B------:R-:W-:Y:S05]  /*4590*/  BSYNC B0 ;  /* 0x0000000000007941 */ /* 0x000fea0003800000 */
.L_x_119:
        /* <DEDUP_REMOVED lines=12> */
.L_x_122:
[----:B------:R-:W-:Y:S05]  /*4660*/  BSYNC B0 ;  /* 0x0000000000007941 */ /* 0x000fea0003800000 */
.L_x_121:
        /* <DEDUP_REMOVED lines=13> */
.L_x_124:
[----:B------:R-:W-:Y:S05]  /*4740*/  BSYNC B0 ;  /* 0x0000000000007941 */ /* 0x000fea0003800000 */
.L_x_123:
        /* <DEDUP_REMOVED lines=12> */
.L_x_126:
[----:B------:R-:W-:Y:S05]  /*4810*/  BSYNC B0 ;  /* 0x0000000000007941 */ /* 0x000fea0003800000 */
.L_x_125:
[----:B0----5:R-:W-:Y:S01]  /*4820*/  HADD2.F32 R3, -RZ, R90.H0_H0 ;  /* 0x2000005aff037230 */ /* 0x021fe20000004100 */
[----:B------:R-:W-:Y:S01]  /*4830*/  ISETP.GT.AND P4, PT, R0, 0x48, P6 ;  /* 0x000000480000780c */ /* 0x000fe20003784270 */
        /* <DEDUP_REMOVED lines=8> */
[----:B------:R-:W-:Y:S05]  /*48c0*/  @!P4 BRA `(.L_x_128) ;  /* 0x000000000004c947 */ /* 0x000fea0003800000 */
[----:B------:R0:W5:Y:S02]  /*48d0*/  LDG.E.LTC128B.U16 R90, desc[UR12][R6.64+0x52] ;  /* 0x0000520c065a7981 */ /* 0x000164000c1e1520 */
.L_x_128:
[----:B------:R-:W-:Y:S05]  /*48e0*/  BSYNC B0 ;  /* 0x0000000000007941 */ /* 0x000fea0003800000 */
.L_x_127:
[----:B0----5:R-:W-:Y:S01]  /*48f0*/  HADD2.F32 R3, -RZ, R90.H0_H0 ;  /* 0x2000005aff037230 */ /* 0x021fe20000004100 */
        /* <DEDUP_REMOVED lines=11> */
.L_x_130:
[----:B------:R-:W-:Y:S05]  /*49b0*/  BSYNC B0 ;  /* 0x0000000000007941 */ /* 0x000fea0003800000 */
.L_x_129:
        /* <DEDUP_REMOVED lines=12> */
.L_x_132:
[----:B------:R-:W-:Y:S05]  /*4a80*/  BSYNC B0 ;  /* 0x0000000000007941 */ /* 0x000fea0003800000 */
.L_x_131:
        /* <DEDUP_REMOVED lines=12> */
.L_x_134:
[----:B------:R-:W-:Y:S05]  /*4b50*/  BSYNC B0 ;  /* 0x0000000000007941 */ /* 0x000fea0003800000 */
.L_x_133:
        /* <DEDUP_REMOVED lines=12> */
.L_x_136:
[----:B------:R-:W-:Y:S05]  /*4c20*/  BSYNC B0 ;  /* 0x0000000000007941 */ /* 0x000fea0003800000 */
.L_x_135:
        /* <DEDUP_REMOVED lines=12> */
.L_x_138:
[----:B------:R-:W-:Y:S05]  /*4cf0*/  BSYNC B0 ;  /* 0x0000000000007941 */ /* 0x000fea0003800000 */
.L_x_137:
        /* <DEDUP_REMOVED lines=12> */
.L_x_140:
[----:B------:R-:W-:Y:S05]  /*4dc0*/  BSYNC B0 ;  /* 0x0000000000007941 */ /* 0x000fea0003800000 */
.L_x_139:
[----:B0----5:R-:W-:Y:S01]  /*4dd0*/  HADD2.F32 R3, -RZ, R90.H0_H0 ;  /* 0x2000005aff037230 */ /* 0x021fe20000004100 */
[----:B------:R-:W-:Y:S01]  /*4de0*/  ISETP.GT.AND P1, PT, R0, 0x48, P1 ;  /* 0x000000480000780c */ /* 0x000fe20000f24270 */
[----:B------:R-:W-:Y:S03]  /*4df0*/  BSSY B0, `(.L_x_141) ;  /* 0x0000007000007945 */ /* 0x000fe60003800000 */
[----:B------:R-:W-:-:S04]  /*4e00*/  FMUL R2, R3, R22 ;  /* 0x0000001603027220 */ /* 0x000fc80000400000 */
[----:B------:R-:W-:-:S05]  /*4e10*/  FFMA R2, R53, R16, R2 ;  /* 0x0000001035027223 */ /* 0x000fca0000000002 */
[----:B------:R-:W-:-:S05]  /*4e20*/  F2FP.F16.F32.PACK_AB R2, RZ, R2 ;  /* 0x00000002ff02723e */ /* 0x000fca00000000ff */
[----:B------:R0:W-:Y:S01]  /*4e30*/  @P2 STG.E.U16 desc[UR12][R56.64+0x72], R2 ;  /* 0x0000720238002986 */ /* 0x0001e2000c10150c */
[----:B------:R-:W-:Y:S05]  /*4e40*/  @!P1 BRA `(.L_x_142) ;  /* 0x0000000000049947 */ /* 0x000fea0003800000 */
[----:B------:R0:W5:Y:S02]  /*4e50*/  LDG.E.LTC128B.U16 R90, desc[UR12][R6.64+0x70] ;  /* 0x0000700c065a7981 */ /* 0x000164000c1e1520 */
.L_x_142:
[----:B------:R-:W-:Y:S05]  /*4e60*/  BSYNC B0 ;  /* 0x0000000000007941 */ /* 0x000fea0003800000 */
.L_x_141:
[----:B-----5:R-:W-:Y:S01]  /*4e70*/  HADD2.F32 R3, -RZ, R90.H0_H0 ;  /* 0x2000005aff037230 */ /* 0x020fe20000004100 */
[----:B------:R-:W-:Y:S01]  /*4e80*/  ISETP.GT.AND P0, PT, R0, 0x48, P0 ;  /* 0x000000480000780c */ /* 0x000fe20000704270 */
[----:B0-----:R-:W-:Y:S01]  /*4e90*/  @P1 IMAD.MOV.U32 R2, RZ, RZ, R10 ;  /* 0x000000ffff021224 */ /* 0x001fe200078e000a */
        /* <DEDUP_REMOVED lines=9> */
.L_x_144:
[----:B------:R-:W-:Y:S05]  /*4f30*/  BSYNC B0 ;  /* 0x0000000000007941 */ /* 0x000fea0003800000 */
.L_x_143:
[----:B0----5:R-:W-:-:S05]  /*4f40*/  HADD2.F32 R3, -RZ, R90.H0_H0 ;  /* 0x2000005aff037230 */ /* 0x021fca0000004100 */
[----:B------:R-:W-:-:S04]  /*4f50*/  FMUL R22, R3, R22 ;  /* 0x0000001603167220 */ /* 0x000fc80000400000 */
[----:B------:R-:W-:Y:S01]  /*4f60*/  FFMA R22, R55, R16, R22 ;  /* 0x0000001037167223 */ /* 0x000fe20000000016 */
[----:B------:R-:W-:Y:S06]  /*4f70*/  @!P0 EXIT ;  /* 0x000000000000894d */ /* 0x000fec0003800000 */
[----:B------:R-:W-:-:S05]  /*4f80*/  F2FP.F16.F32.PACK_AB R22, RZ, R22 ;  /* 0x00000016ff16723e */ /* 0x000fca00000000ff */
[----:B------:R-:W-:Y:S01]  /*4f90*/  STG.E.U16 desc[UR12][R10.64+0x72], R22 ;  /* 0x000072160a007986 */ /* 0x000fe2000c10150c */
[----:B------:R-:W-:Y:S05]  /*4fa0*/  EXIT ;  /* 0x000000000000794d */ /* 0x000fea0003800000 */
.L_x_22:
[----:B------:R-:W-:Y:S01]  /*4fb0*/  ULDC.64 UR4, c[0x0][0x5c8] ;  /* 0x0001720000047ab9 */ /* 0x000fe20000000a00 */
[----:B------:R-:W-:Y:S01]  /*4fc0*/  ISETP.GT.AND P2, PT, R17, 0x1, PT ;  /* 0x000000011100780c */ /* 0x000fe20003f44270 */
[-C--:B------:R-:W-:Y:S01]  /*4fd0*/  FMUL R56, R56, R16.reuse ;  /* 0x0000001038387220 */ /* 0x080fe20000400000 */
[C---:B------:R-:W-:Y:S01]  /*4fe0*/  LEA R6, P1, R12.reuse, UR4, 0x1 ;  /* 0x000000040c067c11 */ /* 0x040fe2000f8208ff */
[-C--:B------:R-:W-:Y:S01]  /*4ff0*/  FMUL R57, R57, R16.reuse ;  /* 0x0000001039397220 */ /* 0x080fe20000400000 */
[C---:B------:R-:W-:Y:S01]  /*5000*/  SHF.L.U64.HI R11, R15.reuse, 0x1, R14 ;  /* 0x000000010f0b7819 */ /* 0x040fe2000001020e */
[----:B------:R-:W-:Y:S01]  /*5010*/  IMAD.SHL.U32 R15, R15, 0x2, RZ ;  /* 0x000000020f0f7824 */ /* 0x000fe200078e00ff */
[----:B------:R-:W-:Y:S01]  /*5020*/  LEA.HI.X R7, R12, UR5, R3, 0x1, P1 ;  /* 0x000000050c077c11 */ /* 0x000fe200088f0c03 */
[-C--:B------:R-:W-:Y:S01]  /*5030*/  FMUL R58, R58, R16.reuse ;  /* 0x000000103a3a7220 */ /* 0x080fe20000400000 */
[----:B------:R-:W-:Y:S01]  /*5040*/  ISETP.GT.AND P1, PT, R0, RZ, P2 ;  /* 0x000000ff0000720c */ /* 0x000fe20001724270 */
[----:B------:R-:W-:Y:S01]  /*5050*/  FMUL R59, R59, R16 ;  /* 0x000000103b3b7220 */ /* 0x000fe20000400000 */
[----:B------:R-:W-:Y:S01]  /*5060*/  F2FP.F16.F32.PACK_AB R56, RZ, R56 ;  /* 0x00000038ff38723e */ /* 0x000fe200000000ff */
[-C--:B------:R-:W-:Y:S01]  /*5070*/  FMUL R60, R60, R16.reuse ;  /* 0x000000103c3c7220 */ /* 0x080fe20000400000 */
[----:B------:R-:W-:Y:S01]  /*5080*/  F2FP.F16.F32.PACK_AB R57, RZ, R57 ;  /* 0x00000039ff39723e */ /* 0x000fe200000000ff */
[----:B------:R-:W-:Y:S01]  /*5090*/  FMUL R61, R61, R16 ;  /* 0x000000103d3d7220 */ /* 0x000fe20000400000 */
[----:B------:R-:W-:Y:S01]  /*50a0*/  ISETP.GT.AND P5, PT, R17, 0x8, PT ;  /* 0x000000081100780c */ /* 0x000fe20003fa4270 */
[----:B------:R-:W-:Y:S01]  /*50b0*/  @P0 STG.E.U16 desc[UR12][R6.64], R56 ;  /* 0x0000003806000986 */ /* 0x000fe2000c10150c */
[----:B------:R-:W-:Y:S01]  /*50c0*/  IADD3 R4, P0, R15, R6, RZ ;  /* 0x000000060f047210 */ /* 0x000fe20007f1e0ff */
[----:B------:R-:W-:Y:S01]  /*50d0*/  IMAD.SHL.U32 R9, R92, 0x2, RZ ;  /* 0x000000025c097824 */ /* 0x000fe200078e00ff */
[----:B------:R-:W-:Y:S01]  /*50e0*/  ISETP.GT.AND P4, PT, R17, 0x9, PT ;  /* 0x000000091100780c */ /* 0x000fe20003f84270 */
[----:B------:R-:W-:Y:S01]  /*50f0*/  FMUL R62, R62, R16 ;  /* 0x000000103e3e7220 */ /* 0x000fe20000400000 */
[C---:B------:R-:W-:Y:S01]  /*5100*/  ISETP.GT.AND P3, PT, R0.reuse, 0x8, P6 ;  /* 0x000000080000780c */ /* 0x040fe20003764270 */
[----:B------:R-:W-:Y:S01]  /*5110*/  @P1 IMAD.MOV.U32 R2, RZ, RZ, R6 ;  /* 0x000000ffff021224 */ /* 0x000fe200078e0006 */
[C---:B------:R-:W-:Y:S01]  /*5120*/  ISETP.GT.AND P2, PT, R0.reuse, 0x8, P2 ;  /* 0x000000080000780c */ /* 0x040fe20001744270 */
[--C-:B------:R-:W-:Y:S01]  /*5130*/  @P1 IMAD.MOV.U32 R3, RZ, RZ, R7.reuse ;  /* 0x000000ffff031224 */ /* 0x100fe200078e0007 */
[----:B------:R-:W-:Y:S01]  /*5140*/  F2FP.F16.F32.PACK_AB R58, RZ, R58 ;  /* 0x0000003aff3a723e */ /* 0x000fe200000000ff */
[----:B------:R-:W-:Y:S01]  /*5150*/  IMAD.X R5, R11, 0x1, R7, P0 ;  /* 0x000000010b057824 */ /* 0x000fe200000e0607 */
[C---:B------:R-:W-:Y:S01]  /*5160*/  ISETP.GT.AND P0, PT, R0.reuse, RZ, P5 ;  /* 0x000000ff0000720c */ /* 0x040fe20002f04270 */
[-C--:B------:R-:W-:Y:S01]  /*5170*/  FMUL R63, R63, R16.reuse ;  /* 0x000000103f3f7220 */ /* 0x080fe20000400000 */
[----:B------:R0:W-:Y:S01]  /*5180*/  @P1 STG.E.U16 desc[UR12][R2.64+0x2], R57 ;  /* 0x0000023902001986 */ /* 0x0001e2000c10150c */
[----:B------:R-:W-:Y:S01]  /*5190*/  ISETP.GT.AND P1, PT, R0, RZ, P4 ;  /* 0x000000ff0000720c */ /* 0x000fe20002724270 */
[-C--:B------:R-:W-:Y:S01]  /*51a0*/  FMUL R64, R64, R16.reuse ;  /* 0x0000001040407220 */ /* 0x080fe20000400000 */
[----:B------:R-:W-:Y:S01]  /*51b0*/  F2FP.F16.F32.PACK_AB R59, RZ, R59 ;  /* 0x0000003bff3b723e */ /* 0x000fe200000000ff */
[----:B------:R-:W-:Y:S01]  /*51c0*/  FMUL R65, R65, R16 ;  /* 0x0000001041417220 */ /* 0x000fe20000400000 */
[----:B------:R-:W-:Y:S01]  /*51d0*/  F2FP.F16.F32.PACK_AB R60, RZ, R60 ;  /* 0x0000003cff3c723e */ /* 0x000fe200000000ff */
[----:B------:R-:W-:Y:S01]  /*51e0*/  @P3 STG.E.U16 desc[UR12][R4.64], R58 ;  /* 0x0000003a04003986 */ /* 0x000fe2000c10150c */
[----:B------:R-:W-:Y:S01]  /*51f0*/  F2FP.F16.F32.PACK_AB R61, RZ, R61 ;  /* 0x0000003dff3d723e */ /* 0x000fe200000000ff */
[-C--:B------:R-:W-:Y:S01]  /*5200*/  FMUL R66, R66, R16.reuse ;  /* 0x0000001042427220 */ /* 0x080fe20000400000 */
[----:B------:R-:W-:Y:S01]  /*5210*/  SHF.L.U64.HI R23, R92, 0x1, R23 ;  /* 0x000000015c177819 */ /* 0x000fe20000010217 */
[----:B------:R-:W-:Y:S01]  /*5220*/  @P2 STG.E.U16 desc[UR12][R4.64+0x2], R59 ;  /* 0x0000023b04002986 */ /* 0x000fe2000c10150c */
[----:B------:R-:W-:Y:S01]  /*5230*/  ISETP.GT.AND P2, PT, R0, 0x8, P5 ;  /* 0x000000080000780c */ /* 0x000fe20002f44270 */
[----:B------:R-:W-:Y:S01]  /*5240*/  FMUL R67, R67, R16 ;  /* 0x0000001043437220 */ /* 0x000fe20000400000 */
[----:B------:R-:W-:Y:S01]  /*5250*/  ISETP.GT.AND P3, PT, R17, 0x10, PT ;  /* 0x000000101100780c */ /* 0x000fe20003f64270 */
[----:B------:R-:W-:Y:S01]  /*5260*/  @P0 STG.E.U16 desc[UR12][R6.64+0x10], R60 ;  /* 0x0000103c06000986 */ /* 0x000fe2000c10150c */
[----:B------:R-:W-:Y:S01]  /*5270*/  F2FP.F16.F32.PACK_AB R62, RZ, R62 ;  /* 0x0000003eff3e723e */ /* 0x000fe200000000ff */
[----:B------:R-:W-:Y:S01]  /*5280*/  FMUL R68, R68, R16 ;  /* 0x0000001044447220 */ /* 0x000fe20000400000 */
[----:B------:R-:W-:Y:S01]  /*5290*/  F2FP.F16.F32.PACK_AB R63, RZ, R63 ;  /* 0x0000003fff3f723e */ /* 0x000fe200000000ff */
[----:B------:R-:W-:Y:S01]  /*52a0*/  @P1 STG.E.U16 desc[UR12][R6.64+0x12], R61 ;  /* 0x0000123d06001986 */ /* 0x000fe2000c10150c */
[----:B0-----:R-:W-:Y:S01]  /*52b0*/  IADD3 R2, P0, P1, R9, R6, R15 ;  /* 0x0000000609027210 */ /* 0x001fe2000791e00f */
[----:B------:R-:W-:Y:S01]  /*52c0*/  FMUL R69, R69, R16 ;  /* 0x0000001045457220 */ /* 0x000fe20000400000 */
[----:B------:R-:W-:Y:S01]  /*52d0*/  F2FP.F16.F32.PACK_AB R64, RZ, R64 ;  /* 0x00000040ff40723e */ /* 0x000fe200000000ff */
[-C--:B------:R-:W-:Y:S01]  /*52e0*/  FMUL R70, R70, R16.reuse ;  /* 0x0000001046467220 */ /* 0x080fe20000400000 */
[----:B------:R-:W-:Y:S01]  /*52f0*/  IADD3.X R3, R23, R7, R11, P0, P1 ;  /* 0x0000000717037210 */ /* 0x000fe200007e240b */
[----:B------:R-:W-:Y:S01]  /*5300*/  @P2 STG.E.U16 desc[UR12][R4.64+0x10], R62 ;  /* 0x0000103e04002986 */ /* 0x000fe2000c10150c */
[C---:B------:R-:W-:Y:S01]  /*5310*/  ISETP.GT.AND P1, PT, R0.reuse, 0x8, P4 ;  /* 0x000000080000780c */ /* 0x040fe20002724270 */
[-C--:B------:R-:W-:Y:S01]  /*5320*/  FMUL R71, R71, R16.reuse ;  /* 0x0000001047477220 */ /* 0x080fe20000400000 */
[----:B------:R-:W-:Y:S01]  /*5330*/  ISETP.GT.AND P0, PT, R0, RZ, P3 ;  /* 0x000000ff0000720c */ /* 0x000fe20001f04270 */
[-C--:B------:R-:W-:Y:S01]  /*5340*/  FMUL R72, R72, R16.reuse ;  /* 0x0000001048487220 */ /* 0x080fe20000400000 */
[----:B------:R-:W-:Y:S01]  /*5350*/  ISETP.GT.AND P2, PT, R17, 0x11, PT ;  /* 0x000000111100780c */ /* 0x000fe20003f44270 */
[-C--:B------:R-:W-:Y:S01]  /*5360*/  FMUL R73, R73, R16.reuse ;  /* 0x0000001049497220 */ /* 0x080fe20000400000 */
[----:B------:R-:W-:Y:S01]  /*5370*/  F2FP.F16.F32.PACK_AB R65, RZ, R65 ;  /* 0x00000041ff41723e */ /* 0x000fe200000000ff */
[----:B------:R-:W-:Y:S01]  /*5380*/  FMUL R74, R74, R16 ;  /* 0x000000104a4a7220 */ /* 0x000fe20000400000 */
[----:B------:R-:W-:Y:S01]  /*5390*/  F2FP.F16.F32.PACK_AB R66, RZ, R66 ;  /* 0x00000042ff42723e */ /* 0x000fe200000000ff */
[-C--:B------:R-:W-:Y:S01]  /*53a0*/  FMUL R75, R75, R16.reuse ;  /* 0x000000104b4b7220 */ /* 0x080fe20000400000 */
[----:B------:R-:W-:Y:S01]  /*53b0*/  F2FP.F16.F32.PACK_AB R67, RZ, R67 ;  /* 0x00000043ff43723e */ /* 0x000fe200000000ff */
[----:B------:R-:W-:Y:S01]  /*53c0*/  FMUL R76, R76, R16 ;  /* 0x000000104c4c7220 */ /* 0x000fe20000400000 */
[----:B------:R-:W-:Y:S01]  /*53d0*/  F2FP.F16.F32.PACK_AB R68, RZ, R68 ;  /* 0x00000044ff44723e */ /* 0x000fe200000000ff */
[----:B------:R-:W-:Y:S01]  /*53e0*/  @P1 STG.E.U16 desc[UR12][R4.64+0x12], R63 ;  /* 0x0000123f04001986 */ /* 0x000fe2000c10150c */
[----:B------:R-:W-:Y:S01]  /*53f0*/  ISETP.GT.AND P1, PT, R17, 0x19, PT ;  /* 0x000000191100780c */ /* 0x000fe20003f24270 */
[-C--:B------:R-:W-:Y:S01]  /*5400*/  FMUL R77, R77, R16.reuse ;  /* 0x000000104d4d7220 */ /* 0x080fe20000400000 */
[----:B------:R-:W-:Y:S01]  /*5410*/  F2FP.F16.F32.PACK_AB R69, RZ, R69 ;  /* 0x00000045ff45723e */ /* 0x000fe200000000ff */
[----:B------:R-:W-:Y:S01]  /*5420*/  @P0 STG.E.U16 desc[UR12][R6.64+0x20], R64 ;  /* 0x0000204006000986 */ /* 0x000fe2000c10150c */
[----:B------:R-:W-:Y:S01]  /*5430*/  ISETP.GT.AND P0, PT, R0, RZ, P2 ;  /* 0x000000ff0000720c */ /* 0x000fe20001704270 */
[----:B------:R-:W-:Y:S01]  /*5440*/  FMUL R78, R78, R16 ;  /* 0x000000104e4e7220 */ /* 0x000fe20000400000 */
[----:B------:R-:W-:Y:S01]  /*5450*/  F2FP.F16.F32.PACK_AB R70, RZ, R70 ;  /* 0x00000046ff46723e */ /* 0x000fe200000000ff */
        /* <DEDUP_REMOVED lines=10> */
[----:B------:R-:W-:Y:S01]  /*5500*/  @P0 STG.E.U16 desc[UR12][R6.64+0x22], R65 ;  /* 0x0000224106000986 */ /* 0x000fe2000c10150c */
[----:B------:R-:W-:Y:S01]  /*5510*/  ISETP.GT.AND P0, PT, R0, 0x8, P3 ;  /* 0x000000080000780c */ /* 0x000fe20001f04270 */
[-C--:B------:R-:W-:Y:S01]  /*5520*/  FMUL R84, R84, R16.reuse ;  /* 0x0000001054547220 */ /* 0x080fe20000400000 */
[----:B------:R-:W-:Y:S01]  /*5530*/  ISETP.GT.AND P5, PT, R17, 0x28, PT ;  /* 0x000000281100780c */ /* 0x000fe20003fa4270 */
        /* <DEDUP_REMOVED lines=8> */
[-C--:B------:R-:W-:Y:S01]  /*55c0*/  FMUL R25, R25, R16.reuse ;  /* 0x0000001019197220 */ /* 0x080fe20000400000 */
[C---:B------:R-:W-:Y:S01]  /*55d0*/  ISETP.GT.AND P4, PT, R17.reuse, 0x30, PT ;  /* 0x000000301100780c */ /* 0x040fe20003f84270 */
[----:B------:R-:W-:Y:S01]  /*55e0*/  @P0 STG.E.U16 desc[UR12][R4.64+0x20], R66 ;  /* 0x0000204204000986 */ /* 0x000fe2000c10150c */
[----:B------:R-:W-:Y:S01]  /*55f0*/  ISETP.GT.AND P0, PT, R0, 0x8, P2 ;  /* 0x000000080000780c */ /* 0x000fe20001704270 */
[-C--:B------:R-:W-:Y:S01]  /*5600*/  FMUL R26, R26, R16.reuse ;  /* 0x000000101a1a7220 */ /* 0x080fe20000400000 */
[----:B------:R-:W-:Y:S01]  /*5610*/  ISETP.GT.AND P2, PT, R17, 0x18, PT ;  /* 0x000000181100780c */ /* 0x000fe20003f44270 */
[----:B------:R-:W-:Y:S01]  /*5620*/  FMUL R27, R27, R16 ;  /* 0x000000101b1b7220 */ /* 0x000fe20000400000 */
[----:B------:R-:W-:Y:S01]  /*5630*/  F2FP.F16.F32.PACK_AB R80, RZ, R80 ;  /* 0x00000050ff50723e */ /* 0x000fe200000000ff */
        /* <DEDUP_REMOVED lines=8> */
[----:B------:R-:W-:Y:S01]  /*56c0*/  @P0 STG.E.U16 desc[UR12][R4.64+0x22], R67 ;  /* 0x0000224304000986 */ /* 0x000fe2000c10150c */
[----:B------:R-:W-:Y:S01]  /*56d0*/  ISETP.GT.AND P0, PT, R0, RZ, P2 ;  /* 0x000000ff0000720c */ /* 0x000fe20001704270 */
[----:B------:R-:W-:Y:S01]  /*56e0*/  FMUL R32, R32, R16 ;  /* 0x0000001020207220 */ /* 0x000fe20000400000 */
[----:B------:R-:W-:Y:S01]  /*56f0*/  F2FP.F16.F32.PACK_AB R84, RZ, R84 ;  /* 0x00000054ff54723e */ /* 0x000fe200000000ff */
[-C--:B------:R-:W-:Y:S01]  /*5700*/  FMUL R33, R33, R16.reuse ;  /* 0x0000001021217220 */ /* 0x080fe20000400000 */
[----:B------:R-:W-:Y:S01]  /*5710*/  P2R R14, PR, RZ, 0x20 ;  /* 0x00000020ff0e7803 */ /* 0x000fe20000000000 */
        /* <DEDUP_REMOVED lines=9> */
[----:B------:R-:W-:Y:S01]  /*57b0*/  ISETP.GT.AND P0, PT, R0, RZ, P1 ;  /* 0x000000ff0000720c */ /* 0x000fe20000f04270 */
        /* <DEDUP_REMOVED lines=13> */
[----:B------:R-:W-:Y:S01]  /*5890*/  ISETP.GT.AND P0, PT, R0, 0x8, P2 ;  /* 0x000000080000780c */ /* 0x000fe20001704270 */
        /* <DEDUP_REMOVED lines=27> */
[----:B------:R-:W-:-:S02]  /*5a50*/  ISETP.GT.AND P0, PT, R0, RZ, P2 ;  /* 0x000000ff0000720c */ /* 0x000fc40001704270 */
[----:B------:R-:W-:Y:S02]  /*5a60*/  F2FP.F16.F32.PACK_AB R41, RZ, R41 ;  /* 0x00000029ff29723e */ /* 0x000fe400000000ff */
[----:B------:R-:W-:Y:S02]  /*5a70*/  F2FP.F16.F32.PACK_AB R42, RZ, R42 ;  /* 0x0000002aff2a723e */ /* 0x000fe400000000ff */
[----:B------:R-:W-:Y:S02]  /*5a80*/  F2FP.F16.F32.PACK_AB R43, RZ, R43 ;  /* 0x0000002bff2b723e */ /* 0x000fe400000000ff */
[----:B------:R-:W-:Y:S02]  /*5a90*/  F2FP.F16.F32.PACK_AB R44, RZ, R44 ;  /* 0x0000002cff2c723e */ /* 0x000fe400000000ff */
[----:B------:R-:W-:Y:S02]  /*5aa0*/  F2FP.F16.F32.PACK_AB R45, RZ, R45 ;  /* 0x0000002dff2d723e */ /* 0x000fe400000000ff */
        /* <DEDUP_REMOVED lines=10> */
[----:B------:R-:W-:-:S02]  /*5b50*/  ISETP.GT.AND P0, PT, R0, 0x8, P2 ;  /* 0x000000080000780c */ /* 0x000fc40001704270 */
[----:B------:R-:W-:Y:S02]  /*5b60*/  ISETP.GT.AND P2, PT, R17, 0x38, PT ;  /* 0x000000381100780c */ /* 0x000fe40003f44270 */
[----:B------:R-:W-:Y:S02]  /*5b70*/  F2FP.F16.F32.PACK_AB R53, RZ, R53 ;  /* 0x00000035ff35723e */ /* 0x000fe400000000ff */
[----:B------:R-:W-:-:S07]  /*5b80*/  F2FP.F16.F32.PACK_AB R54, RZ, R54 ;  /* 0x00000036ff36723e */ /* 0x000fce00000000ff */
[----:B------:R-:W-:Y:S01]  /*5b90*/  @P0 STG.E.U16 desc[UR12][R4.64+0x40], R74 ;  /* 0x0000404a04000986 */ /* 0x000fe2000c10150c */
[----:B------:R-:W-:-:S13]  /*5ba0*/  ISETP.GT.AND P0, PT, R0, 0x8, P1 ;  /* 0x000000080000780c */ /* 0x000fda0000f04270 */
[----:B------:R-:W-:Y:S01]  /*5bb0*/  @P0 STG.E.U16 desc[UR12][R4.64+0x42], R75 ;  /* 0x0000424b04000986 */ /* 0x000fe2000c10150c */
[----:B------:R-:W-:-:S13]  /*5bc0*/  ISETP.GT.AND P0, PT, R0, RZ, P5 ;  /* 0x000000ff0000720c */ /* 0x000fda0002f04270 */
[----:B------:R-:W-:Y:S01]  /*5bd0*/  @P0 STG.E.U16 desc[UR12][R6.64+0x50], R76 ;  /* 0x0000504c06000986 */ /* 0x000fe2000c10150c */
[----:B------:R-:W-:-:S04]  /*5be0*/  ISETP.GT.AND P0, PT, R17, 0x29, PT ;  /* 0x000000291100780c */ /* 0x000fc80003f04270 */
[----:B------:R-:W-:-:S13]  /*5bf0*/  ISETP.GT.AND P1, PT, R0, RZ, P0 ;  /* 0x000000ff0000720c */ /* 0x000fda0000724270 */
[----:B------:R-:W-:Y:S01]  /*5c00*/  @P1 STG.E.U16 desc[UR12][R6.64+0x52], R77 ;  /* 0x0000524d06001986 */ /* 0x000fe2000c10150c */
[----:B------:R-:W-:-:S13]  /*5c10*/  ISETP.GT.AND P1, PT, R0, 0x8, P5 ;  /* 0x000000080000780c */ /* 0x000fda0002f24270 */
[----:B------:R-:W-:Y:S01]  /*5c20*/  @P1 STG.E.U16 desc[UR12][R4.64+0x50], R78 ;  /* 0x0000504e04001986 */ /* 0x000fe2000c10150c */
[----:B------:R-:W-:-:S13]  /*5c30*/  ISETP.GT.AND P1, PT, R0, 0x8, P0 ;  /* 0x000000080000780c */ /* 0x000fda0000724270 */
[----:B------:R-:W-:Y:S01]  /*5c40*/  @P1 STG.E.U16 desc[UR12][R4.64+0x52], R79 ;  /* 0x0000524f04001986 */ /* 0x000fe2000c10150c */
[----:B------:R-:W-:-:S13]  /*5c50*/  ISETP.GT.AND P1, PT, R0, RZ, P4 ;  /* 0x000000ff0000720c */ /* 0x000fda0002724270 */
[----:B------:R-:W-:Y:S01]  /*5c60*/  @P1 STG.E.U16 desc[UR12][R6.64+0x60], R80 ;  /* 0x0000605006001986 */ /* 0x000fe2000c10150c */
[----:B------:R-:W-:-:S13]  /*5c70*/  ISETP.GT.AND P1, PT, R0, RZ, P3 ;  /* 0x000000ff0000720c */ /* 0x000fda0001f24270 */
[----:B------:R-:W-:Y:S01]  /*5c80*/  @P1 STG.E.U16 desc[UR12][R6.64+0x62], R81 ;  /* 0x0000625106001986 */ /* 0x000fe2000c10150c */
[----:B------:R-:W-:-:S13]  /*5c90*/  ISETP.GT.AND P1, PT, R0, 0x8, P4 ;  /* 0x000000080000780c */ /* 0x000fda0002724270 */
[----:B------:R-:W-:Y:S01]  /*5ca0*/  @P1 STG.E.U16 desc[UR12][R4.64+0x60], R82 ;  /* 0x0000605204001986 */ /* 0x000fe2000c10150c */
[----:B------:R-:W-:-:S13]  /*5cb0*/  ISETP.GT.AND P1, PT, R0, 0x8, P3 ;  /* 0x000000080000780c */ /* 0x000fda0001f24270 */
[----:B------:R-:W-:Y:S01]  /*5cc0*/  @P1 STG.E.U16 desc[UR12][R4.64+0x62], R83 ;  /* 0x0000625304001986 */ /* 0x000fe2000c10150c */
[----:B------:R-:W-:-:S05]  /*5cd0*/  IADD3 R10, P1, R9, R4, RZ ;  /* 0x00000004090a7210 */ /* 0x000fca0007f3e0ff */
[----:B------:R-:W-:Y:S01]  /*5ce0*/  IMAD.X R11, R23, 0x1, R5, P1 ;  /* 0x00000001170b7824 */ /* 0x000fe200008e0605 */
[----:B------:R-:W-:-:S13]  /*5cf0*/  ISETP.GT.AND P1, PT, R0, RZ, P2 ;  /* 0x000000ff0000720c */ /* 0x000fda0001724270 */
[----:B------:R-:W-:Y:S01]  /*5d00*/  @P1 STG.E.U16 desc[UR12][R6.64+0x70], R84 ;  /* 0x0000705406001986 */ /* 0x000fe2000c10150c */
[----:B------:R-:W-:-:S05]  /*5d10*/  IADD3 R12, P1, R9, R4, RZ ;  /* 0x00000004090c7210 */ /* 0x000fca0007f3e0ff */
[----:B------:R-:W-:Y:S01]  /*5d20*/  IMAD.X R13, R23, 0x1, R5, P1 ;  /* 0x00000001170d7824 */ /* 0x000fe200008e0605 */
[----:B------:R-:W-:-:S05]  /*5d30*/  IADD3 R8, P1, R9, R6, RZ ;  /* 0x0000000609087210 */ /* 0x000fca0007f3e0ff */
[----:B------:R-:W-:Y:S01]  /*5d40*/  IMAD.X R9, R23, 0x1, R7, P1 ;  /* 0x0000000117097824 */ /* 0x000fe200008e0607 */
[----:B------:R-:W-:-:S04]  /*5d50*/  ISETP.GT.AND P1, PT, R17, 0x39, PT ;  /* 0x000000391100780c */ /* 0x000fc80003f24270 */
[----:B------:R-:W-:-:S13]  /*5d60*/  ISETP.GT.AND P5, PT, R0, RZ, P1 ;  /* 0x000000ff0000720c */ /* 0x000fda0000fa4270 */
[----:B------:R-:W-:Y:S01]  /*5d70*/  @P5 STG.E.U16 desc[UR12][R6.64+0x72], R85 ;  /* 0x0000725506005986 */ /* 0x000fe2000c10150c */
[----:B------:R-:W-:-:S13]  /*5d80*/  ISETP.GT.AND P5, PT, R0, 0x8, P2 ;  /* 0x000000080000780c */ /* 0x000fda00017a4270 */
[----:B------:R-:W-:Y:S01]  /*5d90*/  @P5 STG.E.U16 desc[UR12][R4.64+0x70], R86 ;  /* 0x0000705604005986 */ /* 0x000fe2000c10150c */
[----:B------:R-:W-:-:S13]  /*5da0*/  ISETP.GT.AND P5, PT, R0, 0x8, P1 ;  /* 0x000000080000780c */ /* 0x000fda0000fa4270 */
[----:B------:R0:W-:Y:S01]  /*5db0*/  @P5 STG.E.U16 desc[UR12][R4.64+0x72], R87 ;  /* 0x0000725704005986 */ /* 0x0001e2000c10150c */
[C---:B------:R-:W-:Y:S02]  /*5dc0*/  ISETP.GT.AND P5, PT, R0.reuse, 0x40, P6 ;  /* 0x000000400000780c */ /* 0x040fe400037a4270 */
[----:B------:R-:W-:-:S11]  /*5dd0*/  ISETP.GT.AND P6, PT, R0, 0x48, P6 ;  /* 0x000000480000780c */ /* 0x000fd600037c4270 */
[----:B------:R-:W-:Y:S01]  /*5de0*/  @P5 STG.E.U16 desc[UR12][R8.64], R24 ;  /* 0x0000001808005986 */ /* 0x000fe2000c10150c */
[----:B------:R-:W-:-:S04]  /*5df0*/  ISETP.GT.AND P5, PT, R17, 0x1, PT ;  /* 0x000000011100780c */ /* 0x000fc80003fa4270 */
[----:B------:R-:W-:-:S13]  /*5e00*/  ISETP.GT.AND P5, PT, R0, 0x40, P5 ;  /* 0x000000400000780c */ /* 0x000fda0002fa4270 */
[----:B0-----:R-:W-:Y:S02]  /*5e10*/  @P5 IMAD.MOV.U32 R4, RZ, RZ, R8 ;  /* 0x000000ffff045224 */ /* 0x001fe400078e0008 */
[----:B------:R-:W-:-:S05]  /*5e20*/  @P5 IMAD.MOV.U32 R5, RZ, RZ, R9 ;  /* 0x000000ffff055224 */ /* 0x000fca00078e0009 */
[----:B------:R0:W-:Y:S01]  /*5e30*/  @P5 STG.E.U16 desc[UR12][R4.64+0x2], R25 ;  /* 0x0000021904005986 */ /* 0x0001e2000c10150c */
[----:B------:R-:W-:-:S03]  /*5e40*/  ISETP.NE.AND P5, PT, R14, RZ, PT ;  /* 0x000000ff0e00720c */ /* 0x000fc60003fa5270 */
[----:B------:R-:W-:Y:S01]  /*5e50*/  @P6 STG.E.U16 desc[UR12][R10.64], R26 ;  /* 0x0000001a0a006986 */ /* 0x000fe2000c10150c */
[----:B------:R-:W-:-:S04]  /*5e60*/  ISETP.GT.AND P6, PT, R17, 0x1, PT ;  /* 0x000000011100780c */ /* 0x000fc80003fc4270 */
[----:B------:R-:W-:-:S13]  /*5e70*/  ISETP.GT.AND P6, PT, R0, 0x48, P6 ;  /* 0x000000480000780c */ /* 0x000fda00037c4270 */
[----:B------:R-:W-:Y:S01]  /*5e80*/  @P6 STG.E.U16 desc[UR12][R12.64+0x2], R27 ;  /* 0x0000021b0c006986 */ /* 0x000fe2000c10150c */
[----:B------:R-:W-:-:S04]  /*5e90*/  ISETP.GT.AND P6, PT, R17, 0x8, PT ;  /* 0x000000081100780c */ /* 0x000fc80003fc4270 */
[----:B------:R-:W-:-:S13]  /*5ea0*/  ISETP.GT.AND P6, PT, R0, 0x40, P6 ;  /* 0x000000400000780c */ /* 0x000fda00037c4270 */
[----:B0-----:R-:W-:Y:S02]  /*5eb0*/  @P6 IMAD.MOV.U32 R4, RZ, RZ, R8 ;  /* 0x000000ffff046224 */ /* 0x001fe400078e0008 */
[----:B------:R-:W-:-:S05]  /*5ec0*/  @P6 IMAD.MOV.U32 R5, RZ, RZ, R9 ;  /* 0x000000ffff056224 */ /* 0x000fca00078e0009 */
[----:B------:R0:W-:Y:S01]  /*5ed0*/  @P6 STG.E.U16 desc[UR12][R4.64+0x10], R28 ;  /* 0x0000101c04006986 */ /* 0x0001e2000c10150c */
[----:B------:R-:W-:-:S04]  /*5ee0*/  ISETP.GT.AND P6, PT, R17, 0x9, PT ;  /* 0x000000091100780c */ /* 0x000fc80003fc4270 */
[----:B------:R-:W-:-:S13]  /*5ef0*/  ISETP.GT.AND P6, PT, R0, 0x40, P6 ;  /* 0x000000400000780c */ /* 0x000fda00037c4270 */
[----:B0-----:R-:W-:Y:S02]  /*5f00*/  @P6 IMAD.MOV.U32 R4, RZ, RZ, R8 ;  /* 0x000000ffff046224 */ /* 0x001fe400078e0008 */
[----:B------:R-:W-:-:S05]  /*5f10*/  @P6 IMAD.MOV.U32 R5, RZ, RZ, R9 ;  /* 0x000000ffff056224 */ /* 0x000fca00078e0009 */
[----:B------:R0:W-:Y:S01]  /*5f20*/  @P6 STG.E.U16 desc[UR12][R4.64+0x12], R29 ;  /* 0x0000121d04006986 */ /* 0x0001e2000c10150c */
[----:B------:R-:W-:-:S04]  /*5f30*/  ISETP.GT.AND P6, PT, R17, 0x8, PT ;  /* 0x000000081100780c */ /* 0x000fc80003fc4270 */
[----:B------:R-:W-:-:S13]  /*5f40*/  ISETP.GT.AND P6, PT, R0, 0x48, P6 ;  /* 0x000000480000780c */ /* 0x000fda00037c4270 */
        /* <DEDUP_REMOVED lines=52> */
[C---:B------:R-:W-:Y:S02]  /*6290*/  ISETP.GT.AND P6, PT, R0.reuse, 0x40, P5 ;  /* 0x000000400000780c */ /* 0x040fe40002fc4270 */
[----:B------:R-:W-:-:S11]  /*62a0*/  ISETP.GT.AND P5, PT, R0, 0x48, P5 ;  /* 0x000000480000780c */ /* 0x000fd60002fa4270 */
[----:B0-----:R-:W-:Y:S02]  /*62b0*/  @P6 IMAD.MOV.U32 R4, RZ, RZ, R8 ;  /* 0x000000ffff046224 */ /* 0x001fe400078e0008 */
[----:B------:R-:W-:-:S05]  /*62c0*/  @P6 IMAD.MOV.U32 R5, RZ, RZ, R9 ;  /* 0x000000ffff056224 */ /* 0x000fca00078e0009 */
[----:B------:R0:W-:Y:S01]  /*62d0*/  @P6 STG.E.U16 desc[UR12][R4.64+0x50], R44 ;  /* 0x0000502c04006986 */ /* 0x0001e2000c10150c */
[C---:B------:R-:W-:Y:S02]  /*62e0*/  ISETP.GT.AND P6, PT, R0.reuse, 0x40, P0 ;  /* 0x000000400000780c */ /* 0x040fe400007c4270 */
[----:B------:R-:W-:-:S11]  /*62f0*/  ISETP.GT.AND P0, PT, R0, 0x48, P0 ;  /* 0x000000480000780c */ /* 0x000fd60000704270 */
[----:B0-----:R-:W-:Y:S02]  /*6300*/  @P6 IMAD.MOV.U32 R4, RZ, RZ, R8 ;  /* 0x000000ffff046224 */ /* 0x001fe400078e0008 */
[----:B------:R-:W-:-:S05]  /*6310*/  @P6 IMAD.MOV.U32 R5, RZ, RZ, R9 ;  /* 0x000000ffff056224 */ /* 0x000fca00078e0009 */
[----:B------:R0:W-:Y:S01]  /*6320*/  @P6 STG.E.U16 desc[UR12][R4.64+0x52], R45 ;  /* 0x0000522d04006986 */ /* 0x0001e2000c10150c */
[C---:B------:R-:W-:Y:S02]  /*6330*/  ISETP.GT.AND P6, PT, R0.reuse, 0x40, P4 ;  /* 0x000000400000780c */ /* 0x040fe400027c4270 */
[C---:B------:R-:W-:Y:S01]  /*6340*/  ISETP.GT.AND P4, PT, R0.reuse, 0x48, P4 ;  /* 0x000000480000780c */ /* 0x040fe20002784270 */
[----:B------:R-:W-:Y:S01]  /*6350*/  @P5 STG.E.U16 desc[UR12][R2.64+0x50], R46 ;  /* 0x0000502e02005986 */ /* 0x000fe2000c10150c */
[C---:B------:R-:W-:Y:S02]  /*6360*/  ISETP.GT.AND P5, PT, R0.reuse, 0x40, P1 ;  /* 0x000000400000780c */ /* 0x040fe40000fa4270 */
[C---:B------:R-:W-:Y:S01]  /*6370*/  ISETP.GT.AND P1, PT, R0.reuse, 0x48, P1 ;  /* 0x000000480000780c */ /* 0x040fe20000f24270 */
[----:B------:R-:W-:Y:S01]  /*6380*/  @P0 STG.E.U16 desc[UR12][R2.64+0x52], R47 ;  /* 0x0000522f02000986 */ /* 0x000fe2000c10150c */
[C---:B------:R-:W-:Y:S02]  /*6390*/  ISETP.GT.AND P0, PT, R0.reuse, 0x40, P3 ;  /* 0x000000400000780c */ /* 0x040fe40001f04270 */
[----:B------:R-:W-:-:S03]  /*63a0*/  ISETP.GT.AND P3, PT, R0, 0x48, P3 ;  /* 0x000000480000780c */ /* 0x000fc60001f64270 */
[----:B0-----:R-:W-:Y:S02]  /*63b0*/  @P6 IMAD.MOV.U32 R4, RZ, RZ, R8 ;  /* 0x000000ffff046224 */ /* 0x001fe400078e0008 */
[----:B------:R-:W-:-:S05]  /*63c0*/  @P6 IMAD.MOV.U32 R5, RZ, RZ, R9 ;  /* 0x000000ffff056224 */ /* 0x000fca00078e0009 */
[----:B------:R0:W-:Y:S01]  /*63d0*/  @P6 STG.E.U16 desc[UR12][R4.64+0x60], R48 ;  /* 0x0000603004006986 */ /* 0x0001e2000c10150c */
[C---:B------:R-:W-:Y:S02]  /*63e0*/  ISETP.GT.AND P6, PT, R0.reuse, 0x40, P2 ;  /* 0x000000400000780c */ /* 0x040fe400017c4270 */
[----:B------:R-:W-:Y:S01]  /*63f0*/  ISETP.GT.AND P2, PT, R0, 0x48, P2 ;  /* 0x000000480000780c */ /* 0x000fe20001744270 */
[----:B0-----:R-:W-:Y:S02]  /*6400*/  @P0 IMAD.MOV.U32 R4, RZ, RZ, R8 ;  /* 0x000000ffff040224 */ /* 0x001fe400078e0008 */
[----:B------:R-:W-:-:S05]  /*6410*/  @P0 IMAD.MOV.U32 R5, RZ, RZ, R9 ;  /* 0x000000ffff050224 */ /* 0x000fca00078e0009 */
[----:B------:R0:W-:Y:S04]  /*6420*/  @P0 STG.E.U16 desc[UR12][R4.64+0x62], R49 ;  /* 0x0000623104000986 */ /* 0x0001e8000c10150c */
[----:B------:R1:W-:Y:S04]  /*6430*/  @P4 STG.E.U16 desc[UR12][R2.64+0x60], R50 ;  /* 0x0000603202004986 */ /* 0x0003e8000c10150c */
[----:B------:R1:W-:Y:S01]  /*6440*/  @P3 STG.E.U16 desc[UR12][R2.64+0x62], R51 ;  /* 0x0000623302003986 */ /* 0x0003e2000c10150c */
[----:B0-----:R-:W-:Y:S02]  /*6450*/  @P6 IMAD.MOV.U32 R4, RZ, RZ, R8 ;  /* 0x000000ffff046224 */ /* 0x001fe400078e0008 */
[----:B------:R-:W-:-:S05]  /*6460*/  @P6 IMAD.MOV.U32 R5, RZ, RZ, R9 ;  /* 0x000000ffff056224 */ /* 0x000fca00078e0009 */
[----:B------:R1:W-:Y:S04]  /*6470*/  @P6 STG.E.U16 desc[UR12][R4.64+0x70], R52 ;  /* 0x0000703404006986 */ /* 0x0003e8000c10150c */
[----:B------:R1:W-:Y:S04]  /*6480*/  @P5 STG.E.U16 desc[UR12][R8.64+0x72], R53 ;  /* 0x0000723508005986 */ /* 0x0003e8000c10150c */
[----:B------:R1:W-:Y:S01]  /*6490*/  @P2 STG.E.U16 desc[UR12][R2.64+0x70], R54 ;  /* 0x0000703602002986 */ /* 0x0003e2000c10150c */
[----:B------:R-:W-:Y:S05]  /*64a0*/  @!P1 EXIT ;  /* 0x000000000000994d */ /* 0x000fea0003800000 */
[----:B------:R-:W-:-:S05]  /*64b0*/  F2FP.F16.F32.PACK_AB R16, RZ, R16 ;  /* 0x00000010ff10723e */ /* 0x000fca00000000ff */
[----:B------:R-:W-:Y:S01]  /*64c0*/  STG.E.U16 desc[UR12][R2.64+0x72], R16 ;  /* 0x0000721002007986 */ /* 0x000fe2000c10150c */
[----:B------:R-:W-:Y:S05]  /*64d0*/  EXIT ;  /* 0x000000000000794d */ /* 0x000fea0003800000 */
.L_x_10:
[----:B------:R-:W-:-:S13]  /*64e0*/  ISETP.NE.AND P0, PT, R4, RZ, PT ;  /* 0x000000ff0400720c */ /* 0x000fda0003f05270 */
[----:B------:R-:W-:Y:S05]  /*64f0*/  @P0 EXIT ;  /* 0x000000000000094d */ /* 0x000fea0003800000 */
[----:B------:R-:W-:-:S13]  /*6500*/  ELECT P0, URZ, PT ;  /* 0x00000000003f782f */ /* 0x000fda0003800000 */
[----:B------:R-:W-:Y:S05]  /*6510*/  @!P0 BRA `(.L_x_145) ;  /* 0x0000000400888947 */ /* 0x000fea0003800000 */
[----:B------:R-:W-:Y:S02]  /*6520*/  ISETP.GE.AND P0, PT, R11, 0x1, PT ;  /* 0x000000010b00780c */ /* 0x000fe40003f06270 */
[----:B------:R-:W-:-:S04]  /*6530*/  SHF.R.S32.HI R2, RZ, 0x1f, R9 ;  /* 0x0000001fff027819 */ /* 0x000fc80000011409 */
[----:B------:R-:W-:-:S07]  /*6540*/  LEA.HI R5, R2, R9, RZ, 0x7 ;  /* 0x0000000902057211 */ /* 0x000fce00078f38ff */
[----:B------:R-:W-:Y:S05]  /*6550*/  @!P0 BRA `(.L_x_145) ;  /* 0x0000000400788947 */ /* 0x000fea0003800000 */
[----:B------:R-:W0:Y:S01]  /*6560*/  S2R R4, SR_CTAID.X ;  /* 0x0000000000047919 */ /* 0x000e220000002500 */
[----:B------:R-:W1:Y:S01]  /*6570*/  LDC.64 R2, c[0x0][0x4d8] ;  /* 0x00013600ff027b82 */ /* 0x000e620000000a00 */
[----:B------:R-:W-:Y:S01]  /*6580*/  LOP3.LUT R6, R5, 0xffffff80, RZ, 0xc0, !PT ;  /* 0xffffff8005067812 */ /* 0x000fe200078ec0ff */
[----:B------:R-:W-:Y:S01]  /*6590*/  ULDC.64 UR4, c[0x0][0x4b0] ;  /* 0x00012c0000047ab9 */ /* 0x000fe20000000a00 */
[----:B------:R-:W-:Y:S01]  /*65a0*/  LOP3.LUT P0, RZ, R9, 0x1f, RZ, 0xc0, !PT ;  /* 0x0000001f09ff7812 */ /* 0x000fe2000780c0ff */
[----:B------:R-:W-:Y:S01]  /*65b0*/  IMAD.SHL.U32 R95, R95, 0x40, RZ ;  /* 0x000000405f5f7824 */ /* 0x000fe200078e00ff */
[----:B------:R-:W-:Y:S01]  /*65c0*/  LOP3.LUT R10, R0, 0x2, RZ, 0xfc, !PT ;  /* 0x00000002000a7812 */ /* 0x000fe200078efcff */
[----:B------:R-:W-:Y:S02]  /*65d0*/  IMAD.IADD R6, R9, 0x1, -R6 ;  /* 0x0000000109067824 */ /* 0x000fe400078e0a06 */
[----:B------:R-:W-:Y:S02]  /*65e0*/  VIADD R12, R7, 0x1 ;  /* 0x00000001070c7836 */ /* 0x000fe40000000000 */
[----:B------:R-:W-:Y:S01]  /*65f0*/  IMAD.MOV.U32 R11, RZ, RZ, RZ ;  /* 0x000000ffff0b7224 */ /* 0x000fe200078e00ff */
[----:B------:R-:W-:-:S02]  /*6600*/  ISETP.NE.AND P2, PT, R6, RZ, PT ;  /* 0x000000ff0600720c */ /* 0x000fc40003f45270 */
[----:B------:R-:W-:Y:S01]  /*6610*/  ISETP.NE.OR P0, PT, R6, RZ, !P0 ;  /* 0x000000ff0600720c */ /* 0x000fe20004705670 */
[----:B-1----:R-:W-:Y:S02]  /*6620*/  IMAD R19, R19, UR4, R2 ;  /* 0x0000000413137c24 */ /* 0x002fe4000f8e0202 */
[----:B------:R-:W-:Y:S02]  /*6630*/  IMAD R94, R94, UR5, R3 ;  /* 0x000000055e5e7c24 */ /* 0x000fe4000f8e0203 */
[----:B------:R-:W-:Y:S02]  /*6640*/  IMAD.MOV.U32 R2, RZ, RZ, 0x1 ;  /* 0x00000001ff027424 */ /* 0x000fe400078e00ff */
[----:B------:R-:W-:Y:S02]  /*6650*/  IMAD.MOV.U32 R3, RZ, RZ, RZ ;  /* 0x000000ffff037224 */ /* 0x000fe400078e00ff */
[----:B0-----:R-:W-:-:S04]  /*6660*/  IMAD.SHL.U32 R6, R4, 0x80, RZ ;  /* 0x0000008004067824 */ /* 0x001fc800078e00ff */
[----:B------:R-:W-:-:S07]  /*6670*/  VIADD R9, R6, 0x40 ;  /* 0x0000004006097836 */ /* 0x000fce0000000000 */
.L_x_149:
[----:B------:R-:W0:Y:S01]  /*6680*/  S2R R5, SR_CgaCtaId ;  /* 0x0000000000057919 */ /* 0x000e220000008800 */
[----:B------:R-:W-:-:S04]  /*6690*/  MOV R4, 0x400 ;  /* 0x0000040000047802 */ /* 0x000fc80000000f00 */
[----:B0-----:R-:W-:Y:S02]  /*66a0*/  LEA R8, R5, R4, 0x18 ;  /* 0x0000000405087211 */ /* 0x001fe400078ec0ff */
[----:B------:R-:W-:-:S03]  /*66b0*/  SHF.L.U32 R4, R2, 0x1f, RZ ;  /* 0x0000001f02047819 */ /* 0x000fc600000006ff */
[----:B------:R-:W-:-:S07]  /*66c0*/  IMAD R5, R3, 0x8, R8 ;  /* 0x0000000803057824 */ /* 0x000fce00078e0208 */
.L_x_146:
[----:B0-----:R0:W1:Y:S02]  /*66d0*/  SYNCS.PHASECHK.TRANS64.TRYWAIT P1, [R5+URZ+0x36090], R4 ;  /* 0x03609004050075a7 */ /* 0x001064000802017f */
[----:B-1----:R-:W-:Y:S05]  /*66e0*/  @!P1 NANOSLEEP.SYNCS 0x989680 ;  /* 0x009896800000995d */ /* 0x002fea0003900000 */
[----:B------:R-:W1:Y:S02]  /*66f0*/  @!P1 SYNCS.PHASECHK.TRANS64 P1, [R5+URZ+0x36090], R4 ;  /* 0x03609004050095a7 */ /* 0x000e64000802007f */
[----:B-1----:R-:W-:Y:S05]  /*6700*/  @!P1 BRA `(.L_x_146) ;  /* 0xfffffffc00f09947 */ /* 0x002fea000383ffff */
[----:B0-----:R-:W0:Y:S02]  /*6710*/  @!P2 LDC R4, c[0x0][0x500] ;  /* 0x00014000ff04ab82 */ /* 0x001e240000000800 */
[----:B0-----:R0:W-:Y:S02]  /*6720*/  @!P2 SYNCS.ARRIVE.TRANS64 RZ, [R5+URZ+0x36000], R4 ;  /* 0x0360000405ffa9a7 */ /* 0x0011e4000800003f */
[----:B0-----:R-:W-:-:S04]  /*6730*/  PRMT R4, R10, 0x9910, RZ ;  /* 0x000099100a047816 */ /* 0x001fc800000000ff */
[----:B------:R-:W-:-:S13]  /*6740*/  ISETP.NE.AND P1, PT, R4, 0x2, PT ;  /* 0x000000020400780c */ /* 0x000fda0003f25270 */
[----:B------:R-:W-:Y:S05]  /*6750*/  @P1 BRA `(.L_x_147) ;  /* 0x0000000000041947 */ /* 0x000fea0003800000 */
[----:B------:R-:W-:Y:S01]  /*6760*/  BPT.TRAP 0x1 ;  /* 0x000000040000795c */ /* 0x000fe20000300000 */
.L_x_147:
[----:B------:R-:W-:Y:S05]  /*6770*/  @P0 BRA `(.L_x_148) ;  /* 0x0000000000040947 */ /* 0x000fea0003800000 */
[----:B------:R-:W-:Y:S01]  /*6780*/  BPT.TRAP 0x1 ;  /* 0x000000040000795c */ /* 0x000fe20000300000 */
.L_x_148:
[----:B------:R-:W-:Y:S01]  /*6790*/  ULDC UR6, c[0x0][0x48c] ;  /* 0x0001230000067ab9 */ /* 0x000fe20000000800 */
[----:B------:R-:W-:Y:S01]  /*67a0*/  R2UR UR11, R11 ;  /* 0x000000000b0b72ca */ /* 0x000fe200000e0000 */
[----:B------:R-:W-:Y:S01]  /*67b0*/  UISETP.NE.AND UP0, UPT, UR6, 0x1, UPT ;  /* 0x000000010600788c */ /* 0x000fe2000bf05270 */
[----:B------:R-:W-:Y:S01]  /*67c0*/  R2UR UR13, R5 ;  /* 0x00000000050d72ca */ /* 0x000fe200000e0000 */
[----:B------:R-:W-:Y:S01]  /*67d0*/  ULDC UR12, c[0x0][0x498] ;  /* 0x00012600000c7ab9 */ /* 0x000fe20000000800 */
[----:B------:R-:W-:Y:S01]  /*67e0*/  R2UR UR7, R11 ;  /* 0x000000000b0772ca */ /* 0x000fe200000e0000 */
[----:B------:R-:W-:Y:S01]  /*67f0*/  ULDC.64 UR22, c[0x0][0x198] ;  /* 0x0000660000167ab9 */ /* 0x000fe20000000a00 */
[----:B------:R-:W-:Y:S01]  /*6800*/  PRMT R4, R19, 0x40, R94 ;  /* 0x0000004013047816 */ /* 0x000fe2000000005e */
[----:B------:R-:W-:Y:S01]  /*6810*/  UIADD3 UR10, -UR6, URZ, URZ ;  /* 0x0000003f060a7290 */ /* 0x000fe2000fffe13f */
[----:B------:R-:W-:Y:S01]  /*6820*/  VIADD R12, R12, 0xffffffff ;  /* 0xffffffff0c0c7836 */ /* 0x000fe20000000000 */
[----:B------:R-:W-:Y:S01]  /*6830*/  UIADD3 UR14, UP1, UR22, 0xf0, URZ ;  /* 0x000000f0160e7890 */ /* 0x000fe2000ff3e03f */
[----:B------:R-:W-:Y:S01]  /*6840*/  R2UR UR18, R9 ;  /* 0x00000000091272ca */ /* 0x000fe200000e0000 */
[----:B------:R-:W-:Y:S01]  /*6850*/  UIADD3 UR28, UP2, UR22, 0x1f0, URZ ;  /* 0x000001f0161c7890 */ /* 0x000fe2000ff5e03f */
[----:B------:R-:W-:Y:S01]  /*6860*/  R2UR UR22, R4 ;  /* 0x00000000041672ca */ /* 0x000fe200000e0000 */
[----:B------:R-:W-:Y:S01]  /*6870*/  @UP0 ULDC.64 UR8, c[0x0][0x490] ;  /* 0x0001240000080ab9 */ /* 0x000fe20000000a00 */
[----:B------:R-:W-:Y:S01]  /*6880*/  ISETP.GT.AND P3, PT, R12, 0x1, PT ;  /* 0x000000010c00780c */ /* 0x000fe20003f64270 */
[----:B------:R-:W-:Y:S01]  /*6890*/  UIMAD.WIDE.U32 UR4, UR11, UR8, URZ ;  /* 0x000000080b0472a5 */ /* 0x000fe2000f8e003f */
[----:B------:R-:W-:Y:S01]  /*68a0*/  R2UR UR8, R3 ;  /* 0x00000000030872ca */ /* 0x000fe200000e0000 */
[----:B------:R-:W-:Y:S01]  /*68b0*/  ULDC.64 UR24, c[0x0][0x4b8] ;  /* 0x00012e0000187ab9 */ /* 0x000fe20000000a00 */
[----:B------:R-:W-:Y:S01]  /*68c0*/  ULDC.64 UR26, c[0x0][0x4d0] ;  /* 0x00013400001a7ab9 */ /* 0x000fe20000000a00 */
[----:B------:R-:W-:Y:S01]  /*68d0*/  @UP0 USHF.R.U32.HI UR11, URZ, UR9, UR5 ;  /* 0x000000093f0b0299 */ /* 0x000fe20008011605 */
[----:B------:R-:W-:Y:S01]  /*68e0*/  VIADD R11, R11, 0x20 ;  /* 0x000000200b0b7836 */ /* 0x000fe20000000000 */
[----:B------:R-:W-:Y:S01]  /*68f0*/  UISETP.NE.AND UP0, UPT, UR12, 0x1, UPT ;  /* 0x000000010c00788c */ /* 0x000fe2000bf05270 */
[----:B------:R-:W-:Y:S01]  /*6900*/  R2UR UR4, R8 ;  /* 0x00000000080472ca */ /* 0x000fe200000e0000 */
[C---:B------:R-:W-:Y:S01]  /*6910*/  IMAD R8, R3.reuse, 0x1000, R8 ;  /* 0x0000100003087824 */ /* 0x040fe200078e0208 */
[----:B------:R-:W-:Y:S01]  /*6920*/  UIADD3 UR5, UR13, 0x36000, URZ ;  /* 0x000360000d057890 */ /* 0x000fe2000fffe03f */
[----:B------:R-:W-:Y:S01]  /*6930*/  VIADD R3, R3, 0x1 ;  /* 0x0000000103037836 */ /* 0x000fe20000000000 */
[----:B------:R-:W-:-:S02]  /*6940*/  UIADD3.X UR15, URZ, UR23, URZ, UP1, !UPT ;  /* 0x000000173f0f7290 */ /* 0x000fc40008ffe43f */
[----:B------:R-:W-:Y:S01]  /*6950*/  R2UR UR17, R8 ;  /* 0x00000000081172ca */ /* 0x000fe200000e0000 */
[----:B------:R-:W-:Y:S01]  /*6960*/  UMOV UR13, UR11 ;  /* 0x0000000b000d7c82 */ /* 0x000fe20008000000 */
[----:B------:R-:W-:Y:S01]  /*6970*/  UIADD3.X UR29, URZ, UR23, URZ, UP2, !UPT ;  /* 0x000000173f1d7290 */ /* 0x000fe200097fe43f */
[C---:B------:R-:W-:Y:S01]  /*6980*/  ISETP.NE.AND P1, PT, R3.reuse, 0x12, PT ;  /* 0x000000120300780c */ /* 0x040fe20003f25270 */
[----:B------:R-:W-:Y:S01]  /*6990*/  @UP0 ULDC UR6, c[0x0][0x4a0] ;  /* 0x0001280000060ab9 */ /* 0x000fe20000000800 */
[----:B------:R-:W-:Y:S02]  /*69a0*/  UPRMT UR22, UR22, 0x5410, URZ ;  /* 0x0000541016167896 */ /* 0x000fe4000800003f */
[----:B------:R-:W-:Y:S01]  /*69b0*/  ULEA UR4, UR8, UR4, 0xd ;  /* 0x0000000408047291 */ /* 0x000fe2000f8e683f */
[----:B------:R-:W-:Y:S01]  /*69c0*/  SEL R5, RZ, 0x1, P1 ;  /* 0x00000001ff057807 */ /* 0x000fe20000800000 */
[----:B------:R-:W-:Y:S01]  /*69d0*/  UMOV UR20, 0x0 ;  /* 0x0000000000147882 */ /* 0x000fe20000000000 */
[----:B------:R-:W-:Y:S01]  /*69e0*/  @UP0 ULDC UR8, c[0x0][0x49c] ;  /* 0x0001270000080ab9 */ /* 0x000fe20000000800 */
[----:B------:R-:W-:Y:S01]  /*69f0*/  UIADD3 UR16, UR4, 0x1000, URZ ;  /* 0x0000100004107890 */ /* 0x000fe2000fffe03f */
[----:B------:R-:W-:Y:S01]  /*6a00*/  LOP3.LUT R2, R2, R5, RZ, 0x3c, !PT ;  /* 0x0000000502027212 */ /* 0x000fe200078e3cff */
[----:B------:R-:W-:Y:S01]  /*6a10*/  UIMAD.WIDE.U32 UR8, UR11, UR8, URZ ;  /* 0x000000080b0872a5 */ /* 0x000fe2000f8e003f */
[----:B------:R-:W-:Y:S01]  /*6a20*/  SEL R3, R3, RZ, P1 ;  /* 0x000000ff03037207 */ /* 0x000fe20000800000 */
[----:B------:R-:W-:Y:S01]  /*6a30*/  UMOV UR21, 0x10000000 ;  /* 0x1000000000157882 */ /* 0x000fe20000000000 */
[----:B------:R-:W-:Y:S01]  /*6a40*/  UMOV UR19, UR7 ;  /* 0x0000000700137c82 */ /* 0x000fe20008000000 */
[----:B------:R-:W-:Y:S01]  /*6a50*/  @UP0 USHF.R.U32.HI UR13, URZ, UR6, UR9 ;  /* 0x000000063f0d0299 */ /* 0x000fe20008011609 */
[----:B------:R-:W-:Y:S01]  /*6a60*/  R2UR UR6, R6 ;  /* 0x00000000060672ca */ /* 0x000fe200000e0000 */
[----:B------:R-:W-:Y:S01]  /*6a70*/  UIMAD UR9, UR11, UR10, UR7 ;  /* 0x0000000a0b0972a4 */ /* 0x000fe2000f8e0207 */
[----:B------:R-:W-:Y:S01]  /*6a80*/  R2UR UR10, R95 ;  /* 0x000000005f0a72ca */ /* 0x000fe200000e0000 */
[----:B------:R-:W-:-:S04]  /*6a90*/  UIADD3 UR8, -UR13, URZ, URZ ;  /* 0x0000003f0d087290 */ /* 0x000fc8000fffe13f */
[----:B------:R-:W-:Y:S02]  /*6aa0*/  UIMAD UR12, UR12, UR8, UR11 ;  /* 0x000000080c0c72a4 */ /* 0x000fe4000f8e020b */
[----:B------:R-:W-:Y:S02]  /*6ab0*/  UIADD3 UR8, UR17, 0x24000, URZ ;  /* 0x0002400011087890 */ /* 0x000fe4000fffe03f */
[----:B------:R-:W-:Y:S02]  /*6ac0*/  UIMAD UR11, UR9, UR24, UR26 ;  /* 0x00000018090b72a4 */ /* 0x000fe4000f8e021a */
[----:B------:R-:W-:Y:S01]  /*6ad0*/  UIMAD UR12, UR12, UR25, UR27 ;  /* 0x000000190c0c72a4 */ /* 0x000fe2000f8e021b */
[----:B------:R0:W-:Y:S01]  /*6ae0*/  UTMALDG.2D [UR4], [UR14], desc[UR20] ;  /* 0x000014040e0075b4 */ /* 0x0001e20008009000 */
[----:B------:R-:W-:Y:S01]  /*6af0*/  UMOV UR17, UR5 ;  /* 0x0000000500117c82 */ /* 0x000fe20008000000 */
[----:B------:R-:W-:Y:S01]  /*6b00*/  UMOV UR9, UR5 ;  /* 0x0000000500097c82 */ /* 0x000fe20008000000 */
[----:B------:R0:W-:Y:S05]  /*6b10*/  UTMALDG.2D [UR16], [UR14], desc[UR20] ;  /* 0x000014100e0075b4 */ /* 0x0001ea0008009000 */
[----:B------:R0:W-:Y:S02]  /*6b20*/  UTMALDG.4D.IM2COL [UR8], [UR28], UR22 ;  /* 0x000000081c0073b4 */ /* 0x0001e40008058016 */
[----:B0-----:R-:W-:Y:S05]  /*6b30*/  @P3 BRA `(.L_x_149) ;  /* 0xfffffff800d03947 */ /* 0x001fea000383ffff */
.L_x_145:
[----:B------:R-:W-:Y:S01]  /*6b40*/  ISETP.GE.U32.AND P2, PT, R7, 0x12, PT ;  /* 0x000000120700780c */ /* 0x000fe20003f46070 */
[----:B------:R-:W-:Y:S05]  /*6b50*/  WARPSYNC.ALL ;  /* 0x0000000000007948 */ /* 0x000fea0003800000 */
[----:B------:R-:W-:-:S07]  /*6b60*/  ELECT P1, URZ, PT ;  /* 0x00000000003f782f */ /* 0x000fce0003820000 */
[----:B------:R-:W-:-:S05]  /*6b70*/  @P2 IMAD.WIDE.U32 R2, R7, 0x38e38e39, RZ ;  /* 0x38e38e3907022825 */ /* 0x000fca00078e00ff */
[----:B------:R-:W-:-:S04]  /*6b80*/  @P2 SHF.R.U32.HI R2, RZ, 0x2, R3 ;  /* 0x00000002ff022819 */ /* 0x000fc80000011603 */
[----:B------:R-:W-:-:S04]  /*6b90*/  @P2 LOP3.LUT R2, R2, 0x1, RZ, 0xc0, !PT ;  /* 0x0000000102022812 */ /* 0x000fc800078ec0ff */
[----:B------:R-:W-:Y:S01]  /*6ba0*/  @P2 ISETP.NE.U32.AND P0, PT, R2, 0x1, PT ;  /* 0x000000010200280c */ /* 0x000fe20003f05070 */
[----:B------:R-:W-:-:S12]  /*6bb0*/  @!P1 EXIT ;  /* 0x000000000000994d */ /* 0x000fd80003800000 */
[----:B------:R-:W-:Y:S02]  /*6bc0*/  LOP3.LUT R0, R0, 0x2, RZ, 0xfc, !PT ;  /* 0x0000000200007812 */ /* 0x000fe400078efcff */
[----:B------:R-:W-:Y:S02]  /*6bd0*/  @P2 ISETP.NE.U32.AND.EX P0, PT, RZ, RZ, PT, P0 ;  /* 0x000000ffff00220c */ /* 0x000fe40003f05100 */
[----:B------:R-:W-:Y:S01]  /*6be0*/  ISETP.NE.AND P1, PT, R0, 0x3, PT ;  /* 0x000000030000780c */ /* 0x000fe20003f25270 */
[----:B------:R-:W-:Y:S01]  /*6bf0*/  IMAD.MOV.U32 R0, RZ, RZ, 0x1 ;  /* 0x00000001ff007424 */ /* 0x000fe200078e00ff */
[----:B------:R-:W-:-:S11]  /*6c00*/  @P2 SEL R0, RZ, 0x1, !P0 ;  /* 0x00000001ff002807 */ /* 0x000fd60004000000 */
[----:B------:R-:W-:Y:S05]  /*6c10*/  @!P1 BRA `(.L_x_150) ;  /* 0x0000000000049947 */ /* 0x000fea0003800000 */
[----:B------:R-:W-:Y:S01]  /*6c20*/  BPT.TRAP 0x1 ;  /* 0x000000040000795c */ /* 0x000fe20000300000 */
.L_x_150:
[----:B------:R-:W0:Y:S01]  /*6c30*/  S2R R5, SR_CgaCtaId ;  /* 0x0000000000057919 */ /* 0x000e220000008800 */
[----:B------:R-:W-:Y:S01]  /*6c40*/  IMAD.WIDE.U32 R2, R7, 0x38e38e39, RZ ;  /* 0x38e38e3907027825 */ /* 0x000fe200078e00ff */
[----:B------:R-:W-:-:S04]  /*6c50*/  MOV R4, 0x400 ;  /* 0x0000040000047802 */ /* 0x000fc80000000f00 */
[----:B------:R-:W-:-:S05]  /*6c60*/  SHF.R.U32.HI R2, RZ, 0x2, R3 ;  /* 0x00000002ff027819 */ /* 0x000fca0000011603 */
[----:B------:R-:W-:Y:S01]  /*6c70*/  IMAD R2, R2, -0x12, R7 ;  /* 0xffffffee02027824 */ /* 0x000fe200078e0207 */
[----:B0-----:R-:W-:Y:S02]  /*6c80*/  LEA R3, R5, R4, 0x18 ;  /* 0x0000000405037211 */ /* 0x001fe400078ec0ff */
[----:B------:R-:W-:-:S03]  /*6c90*/  SHF.L.U32 R5, R0, 0x1f, RZ ;  /* 0x0000001f00057819 */ /* 0x000fc600000006ff */
[----:B------:R-:W-:-:S04]  /*6ca0*/  VIADD R3, R3, 0x36090 ;  /* 0x0003609003037836 */ /* 0x000fc80000000000 */
[----:B------:R-:W-:-:S07]  /*6cb0*/  IMAD R4, R2, 0x8, R3 ;  /* 0x0000000802047824 */ /* 0x000fce00078e0203 */
.L_x_151:
[----:B0-----:R0:W1:Y:S02]  /*6cc0*/  SYNCS.PHASECHK.TRANS64.TRYWAIT P0, [R4+URZ], R5 ;  /* 0x00000005040075a7 */ /* 0x001064000800017f */
[----:B-1----:R-:W-:Y:S05]  /*6cd0*/  @!P0 NANOSLEEP.SYNCS 0x989680 ;  /* 0x009896800000895d */ /* 0x002fea0003900000 */
[----:B------:R-:W1:Y:S02]  /*6ce0*/  @!P0 SYNCS.PHASECHK.TRANS64 P0, [R4+URZ], R5 ;  /* 0x00000005040085a7 */ /* 0x000e64000800007f */
[----:B-1----:R-:W-:Y:S05]  /*6cf0*/  @!P0 BRA `(.L_x_151) ;  /* 0xfffffffc00f08947 */ /* 0x002fea000383ffff */
[----:B------:R-:W-:-:S05]  /*6d00*/  VIADD R2, R2, 0x1 ;  /* 0x0000000102027836 */ /* 0x000fca0000000000 */
[----:B------:R-:W-:-:S04]  /*6d10*/  ISETP.NE.AND P0, PT, R2, 0x12, PT ;  /* 0x000000120200780c */ /* 0x000fc80003f05270 */
[----:B0-----:R-:W-:Y:S02]  /*6d20*/  SEL R5, RZ, 0x1, P0 ;  /* 0x00000001ff057807 */ /* 0x001fe40000000000 */
[----:B------:R-:W-:Y:S02]  /*6d30*/  SEL R2, R2, RZ, P0 ;  /* 0x000000ff02027207 */ /* 0x000fe40000000000 */
[----:B------:R-:W-:-:S03]  /*6d40*/  LOP3.LUT R7, R0, R5, RZ, 0x3c, !PT ;  /* 0x0000000500077212 */ /* 0x000fc600078e3cff */
[----:B------:R-:W-:Y:S01]  /*6d50*/  IMAD R0, R2, 0x8, R3 ;  /* 0x0000000802007824 */ /* 0x000fe200078e0203 */
[----:B------:R-:W-:-:S07]  /*6d60*/  SHF.L.U32 R5, R7, 0x1f, RZ ;  /* 0x0000001f07057819 */ /* 0x000fce00000006ff */
.L_x_152:
        /* <DEDUP_REMOVED lines=11> */
.L_x_153:
        /* <DEDUP_REMOVED lines=11> */
.L_x_154:
        /* <DEDUP_REMOVED lines=11> */
.L_x_155:
        /* <DEDUP_REMOVED lines=11> */
.L_x_156:
        /* <DEDUP_REMOVED lines=11> */
.L_x_157:
        /* <DEDUP_REMOVED lines=11> */
.L_x_158:
        /* <DEDUP_REMOVED lines=11> */
.L_x_159:
        /* <DEDUP_REMOVED lines=11> */
.L_x_160:
        /* <DEDUP_REMOVED lines=11> */
.L_x_161:
        /* <DEDUP_REMOVED lines=11> */
.L_x_162:
        /* <DEDUP_REMOVED lines=11> */
.L_x_163:
        /* <DEDUP_REMOVED lines=11> */
.L_x_164:
        /* <DEDUP_REMOVED lines=11> */
.L_x_165:
        /* <DEDUP_REMOVED lines=11> */
.L_x_166:
        /* <DEDUP_REMOVED lines=11> */
.L_x_167:
        /* <DEDUP_REMOVED lines=11> */
.L_x_168:
[----:B0-----:R0:W1:Y:S02]  /*7870*/  SYNCS.PHASECHK.TRANS64.TRYWAIT P0, [R2+URZ], R3 ;  /* 0x00000003020075a7 */ /* 0x001064000800017f */
[----:B-1----:R-:W-:Y:S05]  /*7880*/  @!P0 NANOSLEEP.SYNCS 0x989680 ;  /* 0x009896800000895d */ /* 0x002fea0003900000 */
[----:B------:R-:W1:Y:S02]  /*7890*/  @!P0 SYNCS.PHASECHK.TRANS64 P0, [R2+URZ], R3 ;  /* 0x00000003020085a7 */ /* 0x000e64000800007f */
[----:B-1----:R-:W-:Y:S05]  /*78a0*/  @P0 EXIT ;  /* 0x000000000000094d */ /* 0x002fea0003800000 */
[----:B------:R-:W-:Y:S05]  /*78b0*/  BRA `(.L_x_168) ;  /* 0xfffffffc00ec7947 */ /* 0x000fea000383ffff */
.L_x_169:
[----:B------:R-:W-:-:S00]  /*78c0*/  BRA `(.L_x_169) ;  /* 0xfffffffc00fc7947 */ /* 0x000fc0000383ffff */
[----:B------:R-:W-:-:S00]  /*78d0*/  NOP ;  /* 0x0000000000007918 */ /* 0x000fc00000000000 */
        /* <DEDUP_REMOVED lines=10> */
.L_x_170:


//--------------------- .nv.shared._ZN7cutlass13device_kernelINS_4conv6kernel13ConvUniversalINS1_16ConvProblemShapeILNS1_8OperatorE2ELi2EEENS1_10collective14CollectiveConvINS1_46MainloopSm90TmaGmmaWarpSpecializedImplicitGemmILS5_2ELi18ELi2EN4cute5tupleIJNSA_1CILi1EEESD_SD_EEENS1_36KernelImplicitTmaWarpSpecializedSm90ELi1EEENSB_IJNSC_ILi128EEENSB_IJNSC_ILi64EEEEEENSB_IJNSC_ILi32EEEEEEEEENS_6half_tESN_NSA_8TiledMMAINSA_8MMA_AtomIJNSA_4SM904GMMA25MMA_64x64x16_F32F16F16_SSILNSR_5MajorE1ELST_1ELNSR_7ScaleInE1ELSU_1EEEEEENSA_6LayoutISE_NSB_IJNSC_ILi0EEESY_SY_EEEEENSB_IJNSA_10UnderscoreES11_S11_EEEEENS7_6detail26Sm90ImplicitGemmTileTraitsINSA_13SM90_TMA_LOADENSA_14ComposedLayoutINSA_7SwizzleILi3ELi4ELi3EEENSA_18smem_ptr_flag_bitsILi16EEENSX_INSB_IJNSB_IJSI_NSC_ILi2EEEEEENSB_IJNSC_ILi8EEENSC_ILi4EEEEEENSB_IJSD_NSC_ILi18EEEEEEEEENSB_IJNSB_IJSD_NSC_ILi2048EEEEEENSB_IJSI_NSC_ILi512EEEEEENSB_IJSY_NSC_ILi4096EEEEEEEEEEEEEvEENS15_INSA_20SM90_TMA_LOAD_IM2COLENS17_IS19_S1B_NSX_INSB_IJNSB_IJSI_SD_EEES1G_S1I_EEENSB_IJNSB_IJSD_SY_EEES1N_NSB_IJSY_S1K_EEEEEEEEEEvEEEENS_8epilogue10collective6detail29Sm90TmaWarpSpecializedAdapterINS25_15DefaultEpilogueISN_NSB_IJlNSB_IJSD_llEEESY_EEES2A_NS24_6thread17LinearCombinationISN_Li1EffLNS2B_9ScaleType4KindE0ELNS_15FloatRoundStyleE2ESN_EENS_4gemm15EpilogueDefaultEEEEEvvEEEEvNT_6ParamsE --------------------------
	.section	.nv.shared._ZN7cutlass13device_kernelINS_4conv6kernel13ConvUniversalINS1_16ConvProblemShapeILNS1_8OperatorE2ELi2EEENS1_10collective14CollectiveConvINS1_46MainloopSm90TmaGmmaWarpSpecializedImplicitGemmILS5_2ELi18ELi2EN4cute5tupleIJNSA_1CILi1EEESD_SD_EEENS1_36KernelImplicitTmaWarpSpecializedSm90ELi1EEENSB_IJNSC_ILi128EEENSB_IJNSC_ILi64EEEEEENSB_IJNSC_ILi32EEEEEEEEENS_6half_tESN_NSA_8TiledMMAINSA_8MMA_AtomIJNSA_4SM904GMMA25MMA_64x64x16_F32F16F16_SSILNSR_5MajorE1ELST_1ELNSR_7ScaleInE1ELSU_1EEEEEENSA_6LayoutISE_NSB_IJNSC_ILi0EEESY_SY_EEEEENSB_IJNSA_10UnderscoreES11_S11_EEEEENS7_6detail26Sm90ImplicitGemmTileTraitsINSA_13SM90_TMA_LOADENSA_14ComposedLayoutINSA_7SwizzleILi3ELi4ELi3EEENSA_18smem_ptr_flag_bitsILi16EEENSX_INSB_IJNSB_IJSI_NSC_ILi2EEEEEENSB_IJNSC_ILi8EEENSC_ILi4EEEEEENSB_IJSD_NSC_ILi18EEEEEEEEENSB_IJNSB_IJSD_NSC_ILi2048EEEEEENSB_IJSI_NSC_ILi512EEEEEENSB_IJSY_NSC_ILi4096EEEEEEEEEEEEEvEENS15_INSA_20SM90_TMA_LOAD_IM2COLENS17_IS19_S1B_NSX_INSB_IJNSB_IJSI_SD_EEES1G_S1I_EEENSB_IJNSB_IJSD_SY_EEES1N_NSB_IJSY_S1K_EEEEEEEEEEvEEEENS_8epilogue10collective6detail29Sm90TmaWarpSpecializedAdapterINS25_15DefaultEpilogueISN_NSB_IJlNSB_IJSD_llEEESY_EEES2A_NS24_6thread17LinearCombinationISN_Li1EffLNS2B_9ScaleType4KindE0ELNS_15FloatRoundStyleE2ESN_EENS_4gemm15EpilogueDefaultEEEEEvvEEEEvNT_6ParamsE,"aw",@nobits
	.sectionflags	@""
	.align	16
	.zero		1024


//--------------------- .nv.shared.reserved.0     --------------------------
	.section	.nv.shared.reserved.0,"aw",@nobits
	.weak		__nv_reservedSMEM_offset_0_alias
	.size		__nv_reservedSMEM_offset_0_alias, 0, 0
	.other		__nv_reservedSMEM_offset_0_alias,@"STO_CUDA_RESERVED_SHARED STV_DEFAULT"
__nv_reservedSMEM_offset_0_alias:
	.zero		0


//--------------------- .nv.global                --------------------------
	.section	.nv.global,"aw",@nobits
.nv.global:
	.type		_ZN39_INTERNAL_8b8c1847_4_k_cu_80191815_26604cute1_E,@object
	.size		_ZN39_INTERNAL_8b8c1847_4_k_cu_80191815_26604cute1_E,(_ZN39_INTERNAL_8b8c1847_4_k_cu_80191815_26604cuda3std3__45__cpo6cbeginE - _ZN39_INTERNAL_8b8c1847_4_k_cu_80191815_26604cute1_E)
_ZN39_INTERNAL_8b8c1847_4_k_cu_80191815_26604cute1_E:
	.zero		1
	.type		_ZN39_INTERNAL_8b8c1847_4_k_cu_80191815_26604cuda3std3__45__cpo6cbeginE,@object
	.size		_ZN39_INTERNAL_8b8c1847_4_k_cu_80191815_26604cuda3std3__45__cpo6cbeginE,(_ZN39_INTERNAL_8b8c1847_4_k_cu_80191815_26604cuda3std3__48in_placeE - _ZN39_INTERNAL_8b8c1847_4_k_cu_80191815_26604cuda3std3__45__cpo6cbeginE)
_ZN39_INTERNAL_8b8c1847_4_k_cu_80191815_26604cuda3std3__45__cpo6cbeginE:
	.zero		1
	.type		_ZN39_INTERNAL_8b8c1847_4_k_cu_80191815_26604cuda3std3__48in_placeE,@object
	.size		_ZN39_INTERNAL_8b8c1847_4_k_cu_80191815_26604cuda3std3__48in_placeE,(_ZN39_INTERNAL_8b8c1847_4_k_cu_80191815_26604cuda3std6ranges3__45__cpo9iter_moveE - _ZN39_INTERNAL_8b8c1847_4_k_cu_80191815_26604cuda3std3__48in_placeE)
_ZN39_INTERNAL_8b8c1847_4_k_cu_80191815_26604cuda3std3__48in_placeE:
	.zero		1
	.type		_ZN39_INTERNAL_8b8c1847_4_k_cu_80191815_26604cuda3std6ranges3__45__cpo9iter_moveE,@object
	.size		_ZN39_INTERNAL_8b8c1847_4_k_cu_80191815_26604cuda3std6ranges3__45__cpo9iter_moveE,(_ZN39_INTERNAL_8b8c1847_4_k_cu_80191815_26604cuda3std3__45__cpo5beginE - _ZN39_INTERNAL_8b8c1847_4_k_cu_80191815_26604cuda3std6ranges3__45__cpo9iter_moveE)
_ZN39_INTERNAL_8b8c1847_4_k_cu_80191815_26604cuda3std6ranges3__45__cpo9iter_moveE:
	.zero		1
	.type		_ZN39_INTERNAL_8b8c1847_4_k_cu_80191815_26604cuda3std3__45__cpo5beginE,@object
	.size		_ZN39_INTERNAL_8b8c1847_4_k_cu_80191815_26604cuda3std3__45__cpo5beginE,(_ZN39_INTERNAL_8b8c1847_4_k_cu_80191815_26604cuda3std3__441_GLOBAL__N__8b8c1847_4_k_cu_80191815_26606ignoreE - _ZN39_INTERNAL_8b8c1847_4_k_cu_80191815_26604cuda3std3__45__cpo5beginE)
_ZN39_INTERNAL_8b8c1847_4_k_cu_80191815_26604cuda3std3__45__cpo5beginE:
	.zero		1
	.type		_ZN39_INTERNAL_8b8c1847_4_k_cu_80191815_26604cuda3std3__441_GLOBAL__N__8b8c1847_4_k_cu_80191815_26606ignoreE,@object
	.size		_ZN39_INTERNAL_8b8c1847_4_k_cu_80191815_26604cuda3std3__441_GLOBAL__N__8b8c1847_4_k_cu_80191815_26606ignoreE,(_ZN39_INTERNAL_8b8c1847_4_k_cu_80191815_26604cute7productE - _ZN39_INTERNAL_8b8c1847_4_k_cu_80191815_26604cuda3std3__441_GLOBAL__N__8b8c1847_4_k_cu_80191815_26606ignoreE)
_ZN39_INTERNAL_8b8c1847_4_k_cu_80191815_26604cuda3std3__441_GLOBAL__N__8b8c1847_4_k_cu_80191815_26606ignoreE:
	.zero		1
	.type		_ZN39_INTERNAL_8b8c1847_4_k_cu_80191815_26604cute7productE,@object
	.size		_ZN39_INTERNAL_8b8c1847_4_k_cu_80191815_26604cute7productE,(_ZN39_INTERNAL_8b8c1847_4_k_cu_80191815_26604cuda3std3__45__cpo3endE - _ZN39_INTERNAL_8b8c1847_4_k_cu_80191815_26604cute7productE)
_ZN39_INTERNAL_8b8c1847_4_k_cu_80191815_26604cute7productE:
	.zero		1
	.type		_ZN39_INTERNAL_8b8c1847_4_k_cu_80191815_26604cuda3std3__45__cpo3endE,@object
	.size		_ZN39_INTERNAL_8b8c1847_4_k_cu_80191815_26604cuda3std3__45__cpo3endE,(_ZN39_INTERNAL_8b8c1847_4_k_cu_80191815_26604cuda3std3__419piecewise_constructE - _ZN39_INTERNAL_8b8c1847_4_k_cu_80191815_26604cuda3std3__45__cpo3endE)
_ZN39_INTERNAL_8b8c1847_4_k_cu_80191815_26604cuda3std3__45__cpo3endE:
	.zero		1
	.type		_ZN39_INTERNAL_8b8c1847_4_k_cu_80191815_26604cuda3std3__419piecewise_constructE,@object
	.size		_ZN39_INTERNAL_8b8c1847_4_k_cu_80191815_26604cuda3std3__419piecewise_constructE,(_ZN39_INTERNAL_8b8c1847_4_k_cu_80191815_26604cuda3std3__45__cpo4cendE - _ZN39_INTERNAL_8b8c1847_4_k_cu_80191815_26604cuda3std3__419piecewise_constructE)
_ZN39_INTERNAL_8b8c1847_4_k_cu_80191815_26604cuda3std3__419piecewise_constructE:
	.zero		1
	.type		_ZN39_INTERNAL_8b8c1847_4_k_cu_80191815_26604cuda3std3__45__cpo4cendE,@object
	.size		_ZN39_INTERNAL_8b8c1847_4_k_cu_80191815_26604cuda3std3__45__cpo4cendE,(_ZN39_INTERNAL_8b8c1847_4_k_cu_80191815_26604cuda3std6ranges3__45__cpo4swapE - _ZN39_INTERNAL_8b8c1847_4_k_cu_80191815_26604cuda3std3__45__cpo4cendE)
_ZN39_INTERNAL_8b8c1847_4_k_cu_80191815_26604cuda3std3__45__cpo4cendE:
	.zero		1
	.type		_ZN39_INTERNAL_8b8c1847_4_k_cu_80191815_26604cuda3std6ranges3__45__cpo4swapE,@object
	.size		_ZN39_INTERNAL_8b8c1847_4_k_cu_80191815_26604cuda3std6ranges3__45__cpo4swapE,(.L_7 - _ZN39_INTERNAL_8b8c1847_4_k_cu_80191815_26604cuda3std6ranges3__45__cpo4swapE)
_ZN39_INTERNAL_8b8c1847_4_k_cu_80191815_26604cuda3std6ranges3__45__cpo4swapE:
	.zero		1
.L_7:


//--------------------- .nv.constant0._ZN7cutlass13device_kernelINS_4conv6kernel13ConvUniversalINS1_16ConvProblemShapeILNS1_8OperatorE2ELi2EEENS1_10collective14CollectiveConvINS1_46MainloopSm90TmaGmmaWarpSpecializedImplicitGemmILS5_2ELi18ELi2EN4cute5tupleIJNSA_1CILi1EEESD_SD_EEENS1_36KernelImplicitTmaWarpSpecializedSm90ELi1EEENSB_IJNSC_ILi128EEENSB_IJNSC_ILi64EEEEEENSB_IJNSC_ILi32EEEEEEEEENS_6half_tESN_NSA_8TiledMMAINSA_8MMA_AtomIJNSA_4SM904GMMA25MMA_64x64x16_F32F16F16_SSILNSR_5MajorE1ELST_1ELNSR_7ScaleInE1ELSU_1EEEEEENSA_6LayoutISE_NSB_IJNSC_ILi0EEESY_SY_EEEEENSB_IJNSA_10UnderscoreES11_S11_EEEEENS7_6detail26Sm90ImplicitGemmTileTraitsINSA_13SM90_TMA_LOADENSA_14ComposedLayoutINSA_7SwizzleILi3ELi4ELi3EEENSA_18smem_ptr_flag_bitsILi16EEENSX_INSB_IJNSB_IJSI_NSC_ILi2EEEEEENSB_IJNSC_ILi8EEENSC_ILi4EEEEEENSB_IJSD_NSC_ILi18EEEEEEEEENSB_IJNSB_IJSD_NSC_ILi2048EEEEEENSB_IJSI_NSC_ILi512EEEEEENSB_IJSY_NSC_ILi4096EEEEEEEEEEEEEvEENS15_INSA_20SM90_TMA_LOAD_IM2COLENS17_IS19_S1B_NSX_INSB_IJNSB_IJSI_SD_EEES1G_S1I_EEENSB_IJNSB_IJSD_SY_EEES1N_NSB_IJSY_S1K_EEEEEEEEEEvEEEENS_8epilogue10collective6detail29Sm90TmaWarpSpecializedAdapterINS25_15DefaultEpilogueISN_NSB_IJlNSB_IJSD_llEEESY_EEES2A_NS24_6thread17LinearCombinationISN_Li1EffLNS2B_9ScaleType4KindE0ELNS_15FloatRoundStyleE2ESN_EENS_4gemm15EpilogueDefaultEEEEEvvEEEEvNT_6ParamsE --------------------------
	.section	.nv.constant0._ZN7cutlass13device_kernelINS_4conv6kernel13ConvUniversalINS1_16ConvProblemShapeILNS1_8OperatorE2ELi2EEENS1_10collective14CollectiveConvINS1_46MainloopSm90TmaGmmaWarpSpecializedImplicitGemmILS5_2ELi18ELi2EN4cute5tupleIJNSA_1CILi1EEESD_SD_EEENS1_36KernelImplicitTmaWarpSpecializedSm90ELi1EEENSB_IJNSC_ILi128EEENSB_IJNSC_ILi64EEEEEENSB_IJNSC_ILi32EEEEEEEEENS_6half_tESN_NSA_8TiledMMAINSA_8MMA_AtomIJNSA_4SM904GMMA25MMA_64x64x16_F32F16F16_SSILNSR_5MajorE1ELST_1ELNSR_7ScaleInE1ELSU_1EEEEEENSA_6LayoutISE_NSB_IJNSC_ILi0EEESY_SY_EEEEENSB_IJNSA_10UnderscoreES11_S11_EEEEENS7_6detail26Sm90ImplicitGemmTileTraitsINSA_13SM90_TMA_LOADENSA_14ComposedLayoutINSA_7SwizzleILi3ELi4ELi3EEENSA_18smem_ptr_flag_bitsILi16EEENSX_INSB_IJNSB_IJSI_NSC_ILi2EEEEEENSB_IJNSC_ILi8EEENSC_ILi4EEEEEENSB_IJSD_NSC_ILi18EEEEEEEEENSB_IJNSB_IJSD_NSC_ILi2048EEEEEENSB_IJSI_NSC_ILi512EEEEEENSB_IJSY_NSC_ILi4096EEEEEEEEEEEEEvEENS15_INSA_20SM90_TMA_LOAD_IM2COLENS17_IS19_S1B_NSX_INSB_IJNSB_IJSI_SD_EEES1G_S1I_EEENSB_IJNSB_IJSD_SY_EEES1N_NSB_IJSY_S1K_EEEEEEEEEEvEEEENS_8epilogue10collective6detail29Sm90TmaWarpSpecializedAdapterINS25_15DefaultEpilogueISN_NSB_IJlNSB_IJSD_llEEESY_EEES2A_NS24_6thread17LinearCombinationISN_Li1EffLNS2B_9ScaleType4KindE0ELNS_15FloatRoundStyleE2ESN_EENS_4gemm15EpilogueDefaultEEEEEvvEEEEvNT_6ParamsE,"a",@progbits
	.sectionflags	@""
	.align	4
.nv.constant0._ZN7cutlass13device_kernelINS_4conv6kernel13ConvUniversalINS1_16ConvProblemShapeILNS1_8OperatorE2ELi2EEENS1_10collective14CollectiveConvINS1_46MainloopSm90TmaGmmaWarpSpecializedImplicitGemmILS5_2ELi18ELi2EN4cute5tupleIJNSA_1CILi1EEESD_SD_EEENS1_36KernelImplicitTmaWarpSpecializedSm90ELi1EEENSB_IJNSC_ILi128EEENSB_IJNSC_ILi64EEEEEENSB_IJNSC_ILi32EEEEEEEEENS_6half_tESN_NSA_8TiledMMAINSA_8MMA_AtomIJNSA_4SM904GMMA25MMA_64x64x16_F32F16F16_SSILNSR_5MajorE1ELST_1ELNSR_7ScaleInE1ELSU_1EEEEEENSA_6LayoutISE_NSB_IJNSC_ILi0EEESY_SY_EEEEENSB_IJNSA_10UnderscoreES11_S11_EEEEENS7_6detail26Sm90ImplicitGemmTileTraitsINSA_13SM90_TMA_LOADENSA_14ComposedLayoutINSA_7SwizzleILi3ELi4ELi3EEENSA_18smem_ptr_flag_bitsILi16EEENSX_INSB_IJNSB_IJSI_NSC_ILi2EEEEEENSB_IJNSC_ILi8EEENSC_ILi4EEEEEENSB_IJSD_NSC_ILi18EEEEEEEEENSB_IJNSB_IJSD_NSC_ILi2048EEEEEENSB_IJSI_NSC_ILi512EEEEEENSB_IJSY_NSC_ILi4096EEEEEEEEEEEEEvEENS15_INSA_20SM90_TMA_LOAD_IM2COLENS17_IS19_S1B_NSX_INSB_IJNSB_IJSI_SD_EEES1G_S1I_EEENSB_IJNSB_IJSD_SY_EEES1N_NSB_IJSY_S1K_EEEEEEEEEEvEEEENS_8epilogue10collective6detail29Sm90TmaWarpSpecializedAdapterINS25_15DefaultEpilogueISN_NSB_IJlNSB_IJSD_llEEESY_EEES2A_NS24_6thread17LinearCombinationISN_Li1EffLNS2B_9ScaleType4KindE0ELNS_15FloatRoundStyleE2ESN_EENS_4gemm15EpilogueDefaultEEEEEvvEEEEvNT_6ParamsE:
	.zero		1536


//--------------------- SYMBOLS --------------------------

	.type		.nv.reservedSmem.offset0,@object
	.size		.nv.reservedSmem.offset0,0x4
